// auto-generated by cutlass_sweep.conv — config: {"arch": "sm_90", "cluster_m": 2, "cluster_n": 1, "conv_kind": "wgrad", "dtype": "fp16", "ndim": 3, "tile_k": 32, "tile_m": 256, "tile_n": 128}
#include "cutlass/cutlass.h"
#include "cute/tensor.hpp"
#include "cutlass/kernel_hardware_info.hpp"
#include "cutlass/conv/convolution.h"
#include "cutlass/conv/dispatch_policy.hpp"
#include "cutlass/conv/collective/collective_builder.hpp"
#include "cutlass/conv/kernel/conv_universal.hpp"
#include "cutlass/conv/device/conv_universal_adapter.hpp"
#include "cutlass/epilogue/collective/collective_builder.hpp"

using namespace cute;
using Elem = cutlass::half_t;
using Acc  = float;
using LayoutAB = cutlass::layout::TensorNDHWC;
using LayoutC  = cutlass::layout::TensorKCSRT;
constexpr auto ConvOp = cutlass::conv::Operator::kWgrad;
using TileShape    = Shape<_256, Shape<_128>, Shape<_32>>;
using ClusterShape = Shape<_2, _1, _1>;

using CollectiveEpilogue = typename cutlass::epilogue::collective::CollectiveBuilder<
    cutlass::arch::Sm90, cutlass::arch::OpClassTensorOp,
    TileShape, ClusterShape,
    cutlass::epilogue::collective::EpilogueTileAuto,
    Acc, Acc,
    Elem, LayoutC, 128 / cutlass::sizeof_bits<Elem>::value,
    Elem, LayoutC, 128 / cutlass::sizeof_bits<Elem>::value,
    cutlass::epilogue::collective::EpilogueScheduleAuto
  >::CollectiveOp;

using CollectiveMainloop = typename cutlass::conv::collective::CollectiveBuilder<
    cutlass::arch::Sm90, cutlass::arch::OpClassTensorOp, ConvOp,
    Elem, LayoutAB, 128 / cutlass::sizeof_bits<Elem>::value,
    Elem, LayoutAB, 128 / cutlass::sizeof_bits<Elem>::value,
    Acc,
    TileShape, ClusterShape,
    cutlass::conv::collective::StageCountAutoCarveout<
        static_cast<int>(sizeof(typename CollectiveEpilogue::SharedStorage))>,
    cutlass::conv::collective::KernelScheduleAuto
  >::CollectiveOp;

using ProblemShape = cutlass::conv::ConvProblemShape<
    ConvOp, CollectiveMainloop::DispatchPolicy::NumSpatialDimensions>;
using ConvKernel = cutlass::conv::kernel::ConvUniversal<
    ProblemShape, CollectiveMainloop, CollectiveEpilogue>;
using Conv = cutlass::conv::device::ConvUniversalAdapter<ConvKernel>;

auto* _anchor = &cutlass::device_kernel<ConvKernel>;


// ===== COMPILED SASS (sm_90a) =====

	.target	sm_90a

	.elftype	@"ET_EXEC"


//--------------------- .note.nv.tkinfo           --------------------------
	.section	.note.nv.tkinfo,"",@"SHT_NOTE"
	.sectionflags	@"SHF_NOTE_NV_TKINFO"
	.tkinfo
        /*0018*/ 	.word	0x00000002
        /*0030*/ 	.string	""
        /*0030*/ 	.string	"ptxas"
        /*0030*/ 	.string	"Cuda compilation tools, release 13.0, V13.0.88"
        /*0030*/ 	.string	"Build cuda_13.0.r13.0/compiler.36424714_0"
        /*0030*/ 	.string	"-arch sm_90a -m 64 "



//--------------------- .note.nv.cuinfo           --------------------------
	.section	.note.nv.cuinfo,"",@"SHT_NOTE"
	.sectionflags	@"SHF_NOTE_NV_CUINFO"
        /*0018*/ 	.short	0x0002
        /*001a*/ 	.short	0x005a
        /*001c*/ 	.short	0x0082
	.zero		2


//--------------------- .nv.info                  --------------------------
	.section	.nv.info,"",@"SHT_CUDA_INFO"
	.align	4


	//----- nvinfo : EIATTR_REGCOUNT
	.align		4
        /*0000*/ 	.byte	0x04, 0x2f
        /*0002*/ 	.short	(.L_12 - .L_11)
	.align		4
.L_11:
        /*0004*/ 	.word	index@(_ZN7cutlass13device_kernelINS_4conv6kernel13ConvUniversalINS1_16ConvProblemShapeILNS1_8OperatorE2ELi3EEENS1_10collective14CollectiveConvINS1_46MainloopSm90TmaGmmaWarpSpecializedImplicitGemmILS5_2ELi9ELi3EN4cute5tupleIJNSA_1CILi2EEENSC_ILi1EEESE_EEENS1_36KernelImplicitTmaWarpSpecializedSm90ELi1EEENSB_IJNSC_ILi256EEENSB_IJNSC_ILi128EEEEEENSB_IJNSC_ILi32EEEEEEEEENS_6half_tESO_NSA_8TiledMMAINSA_8MMA_AtomIJNSA_4SM904GMMA26MMA_64x128x16_F32F16F16_SSILNSS_5MajorE1ELSU_1ELNSS_7ScaleInE1ELSV_1EEEEEENSA_6LayoutINSB_IJSE_SE_SE_EEENSB_IJNSC_ILi0EEES10_S10_EEEEENSB_IJNSA_10UnderscoreES13_S13_EEEEENS7_6detail26Sm90ImplicitGemmTileTraitsINSA_13SM90_TMA_LOADENSA_14ComposedLayoutINSA_7SwizzleILi3ELi4ELi3EEENSA_18smem_ptr_flag_bitsILi16EEENSY_INSB_IJNSB_IJNSC_ILi64EEENSC_ILi4EEEEEENSB_IJNSC_ILi8EEES1F_EEENSB_IJSE_NSC_ILi9EEEEEEEEENSB_IJNSB_IJSE_NSC_ILi2048EEEEEENSB_IJS1E_NSC_ILi512EEEEEENSB_IJS10_NSC_ILi8192EEEEEEEEEEEEEvEENS17_INSA_30SM90_TMA_LOAD_IM2COL_MULTICASTENS19_IS1B_S1D_NSY_INSB_IJNSB_IJS1E_SD_EEES1I_S1K_EEENSB_IJS1N_S1P_NSB_IJS10_NSC_ILi4096EEEEEEEEEEEEEvEEEENS_8epilogue10collective6detail29Sm90TmaWarpSpecializedAdapterINS27_15DefaultEpilogueISO_NSB_IJlNSB_IJSE_lllEEES10_EEES2C_NS26_6thread17LinearCombinationISO_Li1EffLNS2D_9ScaleType4KindE0ELNS_15FloatRoundStyleE2ESO_EENS_4gemm15EpilogueDefaultEEEEEvvEEEEvNT_6ParamsE)
        /*0008*/ 	.word	0x000000ff


	//----- nvinfo : EIATTR_FRAME_SIZE
	.align		4
.L_12:
        /*000c*/ 	.byte	0x04, 0x11
        /*000e*/ 	.short	(.L_14 - .L_13)
	.align		4
.L_13:
        /*0010*/ 	.word	index@(_ZN7cutlass13device_kernelINS_4conv6kernel13ConvUniversalINS1_16ConvProblemShapeILNS1_8OperatorE2ELi3EEENS1_10collective14CollectiveConvINS1_46MainloopSm90TmaGmmaWarpSpecializedImplicitGemmILS5_2ELi9ELi3EN4cute5tupleIJNSA_1CILi2EEENSC_ILi1EEESE_EEENS1_36KernelImplicitTmaWarpSpecializedSm90ELi1EEENSB_IJNSC_ILi256EEENSB_IJNSC_ILi128EEEEEENSB_IJNSC_ILi32EEEEEEEEENS_6half_tESO_NSA_8TiledMMAINSA_8MMA_AtomIJNSA_4SM904GMMA26MMA_64x128x16_F32F16F16_SSILNSS_5MajorE1ELSU_1ELNSS_7ScaleInE1ELSV_1EEEEEENSA_6LayoutINSB_IJSE_SE_SE_EEENSB_IJNSC_ILi0EEES10_S10_EEEEENSB_IJNSA_10UnderscoreES13_S13_EEEEENS7_6detail26Sm90ImplicitGemmTileTraitsINSA_13SM90_TMA_LOADENSA_14ComposedLayoutINSA_7SwizzleILi3ELi4ELi3EEENSA_18smem_ptr_flag_bitsILi16EEENSY_INSB_IJNSB_IJNSC_ILi64EEENSC_ILi4EEEEEENSB_IJNSC_ILi8EEES1F_EEENSB_IJSE_NSC_ILi9EEEEEEEEENSB_IJNSB_IJSE_NSC_ILi2048EEEEEENSB_IJS1E_NSC_ILi512EEEEEENSB_IJS10_NSC_ILi8192EEEEEEEEEEEEEvEENS17_INSA_30SM90_TMA_LOAD_IM2COL_MULTICASTENS19_IS1B_S1D_NSY_INSB_IJNSB_IJS1E_SD_EEES1I_S1K_EEENSB_IJS1N_S1P_NSB_IJS10_NSC_ILi4096EEEEEEEEEEEEEvEEEENS_8epilogue10collective6detail29Sm90TmaWarpSpecializedAdapterINS27_15DefaultEpilogueISO_NSB_IJlNSB_IJSE_lllEEES10_EEES2C_NS26_6thread17LinearCombinationISO_Li1EffLNS2D_9ScaleType4KindE0ELNS_15FloatRoundStyleE2ESO_EENS_4gemm15EpilogueDefaultEEEEEvvEEEEvNT_6ParamsE)
        /*0014*/ 	.word	0x00000270


	//----- nvinfo : EIATTR_MIN_STACK_SIZE
	.align		4
.L_14:
        /*0018*/ 	.byte	0x04, 0x12
        /*001a*/ 	.short	(.L_16 - .L_15)
	.align		4
.L_15:
        /*001c*/ 	.word	index@(_ZN7cutlass13device_kernelINS_4conv6kernel13ConvUniversalINS1_16ConvProblemShapeILNS1_8OperatorE2ELi3EEENS1_10collective14CollectiveConvINS1_46MainloopSm90TmaGmmaWarpSpecializedImplicitGemmILS5_2ELi9ELi3EN4cute5tupleIJNSA_1CILi2EEENSC_ILi1EEESE_EEENS1_36KernelImplicitTmaWarpSpecializedSm90ELi1EEENSB_IJNSC_ILi256EEENSB_IJNSC_ILi128EEEEEENSB_IJNSC_ILi32EEEEEEEEENS_6half_tESO_NSA_8TiledMMAINSA_8MMA_AtomIJNSA_4SM904GMMA26MMA_64x128x16_F32F16F16_SSILNSS_5MajorE1ELSU_1ELNSS_7ScaleInE1ELSV_1EEEEEENSA_6LayoutINSB_IJSE_SE_SE_EEENSB_IJNSC_ILi0EEES10_S10_EEEEENSB_IJNSA_10UnderscoreES13_S13_EEEEENS7_6detail26Sm90ImplicitGemmTileTraitsINSA_13SM90_TMA_LOADENSA_14ComposedLayoutINSA_7SwizzleILi3ELi4ELi3EEENSA_18smem_ptr_flag_bitsILi16EEENSY_INSB_IJNSB_IJNSC_ILi64EEENSC_ILi4EEEEEENSB_IJNSC_ILi8EEES1F_EEENSB_IJSE_NSC_ILi9EEEEEEEEENSB_IJNSB_IJSE_NSC_ILi2048EEEEEENSB_IJS1E_NSC_ILi512EEEEEENSB_IJS10_NSC_ILi8192EEEEEEEEEEEEEvEENS17_INSA_30SM90_TMA_LOAD_IM2COL_MULTICASTENS19_IS1B_S1D_NSY_INSB_IJNSB_IJS1E_SD_EEES1I_S1K_EEENSB_IJS1N_S1P_NSB_IJS10_NSC_ILi4096EEEEEEEEEEEEEvEEEENS_8epilogue10collective6detail29Sm90TmaWarpSpecializedAdapterINS27_15DefaultEpilogueISO_NSB_IJlNSB_IJSE_lllEEES10_EEES2C_NS26_6thread17LinearCombinationISO_Li1EffLNS2D_9ScaleType4KindE0ELNS_15FloatRoundStyleE2ESO_EENS_4gemm15EpilogueDefaultEEEEEvvEEEEvNT_6ParamsE)
        /*0020*/ 	.word	0x00000270
.L_16:


//--------------------- .nv.compat                --------------------------
	.section	.nv.compat,"",@"SHT_CUDA_COMPAT_INFO"
	.align	4
        /*0000*/ 	.byte	0x02, 0x09, 0x01, 0x00, 0x02, 0x02, 0x04, 0x00, 0x02, 0x05, 0x05, 0x00, 0x03, 0x07, 0x01, 0x01
        /*0010*/ 	.byte	0x02, 0x03, 0x01, 0x00, 0x02, 0x06, 0x01, 0x00, 0x04, 0x0b, 0x08, 0x00, 0x00, 0x00, 0x00, 0x00
        /*0020*/ 	.byte	0x00, 0x00, 0x00, 0x00


//--------------------- .nv.info._ZN7cutlass13device_kernelINS_4conv6kernel13ConvUniversalINS1_16ConvProblemShapeILNS1_8OperatorE2ELi3EEENS1_10collective14CollectiveConvINS1_46MainloopSm90TmaGmmaWarpSpecializedImplicitGemmILS5_2ELi9ELi3EN4cute5tupleIJNSA_1CILi2EEENSC_ILi1EEESE_EEENS1_36KernelImplicitTmaWarpSpecializedSm90ELi1EEENSB_IJNSC_ILi256EEENSB_IJNSC_ILi128EEEEEENSB_IJNSC_ILi32EEEEEEEEENS_6half_tESO_NSA_8TiledMMAINSA_8MMA_AtomIJNSA_4SM904GMMA26MMA_64x128x16_F32F16F16_SSILNSS_5MajorE1ELSU_1ELNSS_7ScaleInE1ELSV_1EEEEEENSA_6LayoutINSB_IJSE_SE_SE_EEENSB_IJNSC_ILi0EEES10_S10_EEEEENSB_IJNSA_10UnderscoreES13_S13_EEEEENS7_6detail26Sm90ImplicitGemmTileTraitsINSA_13SM90_TMA_LOADENSA_14ComposedLayoutINSA_7SwizzleILi3ELi4ELi3EEENSA_18smem_ptr_flag_bitsILi16EEENSY_INSB_IJNSB_IJNSC_ILi64EEENSC_ILi4EEEEEENSB_IJNSC_ILi8EEES1F_EEENSB_IJSE_NSC_ILi9EEEEEEEEENSB_IJNSB_IJSE_NSC_ILi2048EEEEEENSB_IJS1E_NSC_ILi512EEEEEENSB_IJS10_NSC_ILi8192EEEEEEEEEEEEEvEENS17_INSA_30SM90_TMA_LOAD_IM2COL_MULTICASTENS19_IS1B_S1D_NSY_INSB_IJNSB_IJS1E_SD_EEES1I_S1K_EEENSB_IJS1N_S1P_NSB_IJS10_NSC_ILi4096EEEEEEEEEEEEEvEEEENS_8epilogue10collective6detail29Sm90TmaWarpSpecializedAdapterINS27_15DefaultEpilogueISO_NSB_IJlNSB_IJSE_lllEEES10_EEES2C_NS26_6thread17LinearCombinationISO_Li1EffLNS2D_9ScaleType4KindE0ELNS_15FloatRoundStyleE2ESO_EENS_4gemm15EpilogueDefaultEEEEEvvEEEEvNT_6ParamsE --------------------------
	.section	.nv.info._ZN7cutlass13device_kernelINS_4conv6kernel13ConvUniversalINS1_16ConvProblemShapeILNS1_8OperatorE2ELi3EEENS1_10collective14CollectiveConvINS1_46MainloopSm90TmaGmmaWarpSpecializedImplicitGemmILS5_2ELi9ELi3EN4cute5tupleIJNSA_1CILi2EEENSC_ILi1EEESE_EEENS1_36KernelImplicitTmaWarpSpecializedSm90ELi1EEENSB_IJNSC_ILi256EEENSB_IJNSC_ILi128EEEEEENSB_IJNSC_ILi32EEEEEEEEENS_6half_tESO_NSA_8TiledMMAINSA_8MMA_AtomIJNSA_4SM904GMMA26MMA_64x128x16_F32F16F16_SSILNSS_5MajorE1ELSU_1ELNSS_7ScaleInE1ELSV_1EEEEEENSA_6LayoutINSB_IJSE_SE_SE_EEENSB_IJNSC_ILi0EEES10_S10_EEEEENSB_IJNSA_10UnderscoreES13_S13_EEEEENS7_6detail26Sm90ImplicitGemmTileTraitsINSA_13SM90_TMA_LOADENSA_14ComposedLayoutINSA_7SwizzleILi3ELi4ELi3EEENSA_18smem_ptr_flag_bitsILi16EEENSY_INSB_IJNSB_IJNSC_ILi64EEENSC_ILi4EEEEEENSB_IJNSC_ILi8EEES1F_EEENSB_IJSE_NSC_ILi9EEEEEEEEENSB_IJNSB_IJSE_NSC_ILi2048EEEEEENSB_IJS1E_NSC_ILi512EEEEEENSB_IJS10_NSC_ILi8192EEEEEEEEEEEEEvEENS17_INSA_30SM90_TMA_LOAD_IM2COL_MULTICASTENS19_IS1B_S1D_NSY_INSB_IJNSB_IJS1E_SD_EEES1I_S1K_EEENSB_IJS1N_S1P_NSB_IJS10_NSC_ILi4096EEEEEEEEEEEEEvEEEENS_8epilogue10collective6detail29Sm90TmaWarpSpecializedAdapterINS27_15DefaultEpilogueISO_NSB_IJlNSB_IJSE_lllEEES10_EEES2C_NS26_6thread17LinearCombinationISO_Li1EffLNS2D_9ScaleType4KindE0ELNS_15FloatRoundStyleE2ESO_EENS_4gemm15EpilogueDefaultEEEEEvvEEEEvNT_6ParamsE,"",@"SHT_CUDA_INFO"
	.sectionflags	@""
	.align	4


	//----- nvinfo : EIATTR_CUDA_API_VERSION
	.align		4
        /*0000*/ 	.byte	0x04, 0x37
        /*0002*/ 	.short	(.L_18 - .L_17)
.L_17:
        /*0004*/ 	.word	0x00000082


	//----- nvinfo : EIATTR_KPARAM_INFO
	.align		4
.L_18:
        /*0008*/ 	.byte	0x04, 0x17
        /*000a*/ 	.short	(.L_20 - .L_19)
.L_19:
        /*000c*/ 	.word	0x00000000
        /*0010*/ 	.short	0x0000
        /*0012*/ 	.short	0x0070
        /*0014*/ 	.byte	0x00, 0xf0, 0x01, 0x10


	//----- nvinfo : EIATTR_SPARSE_MMA_MASK
	.align		4
.L_20:
        /*0018*/ 	.byte	0x03, 0x50
        /*001a*/ 	.short	0x0000


	//----- nvinfo : EIATTR_MAXREG_COUNT
	.align		4
        /*001c*/ 	.byte	0x03, 0x1b
        /*001e*/ 	.short	0x00ff


	//----- nvinfo : EIATTR_NUM_BARRIERS
	.align		4
        /*0020*/ 	.byte	0x02, 0x4c
        /*0022*/ 	.byte	0x01
	.zero		1


	//----- nvinfo : EIATTR_ANNOTATIONS
	.align		4
        /*0024*/ 	.byte	0x04, 0x55
        /*0026*/ 	.short	(.L_22 - .L_21)


	//   ....[0]....
.L_21:
        /*0028*/ 	.word	0x00000001
        /*002c*/ 	.byte	0xc0, 0x11, 0x00, 0x00, 0x01, 0x00, 0x00, 0x00, 0x00, 0x12, 0x00, 0x00, 0x01, 0x00, 0x00, 0x00
        /* <DEDUP_REMOVED lines=210> */
        /*0d5c*/ 	.byte	0x10, 0x23, 0x01, 0x00


	//----- nvinfo : EIATTR_MERCURY_ISA_VERSION
	.align		4
.L_22:
        /*0d60*/ 	.byte	0x03, 0x5f
        /*0d62*/ 	.short	0x0101


	//----- nvinfo : EIATTR_COOP_GROUP_MASK_REGIDS
	.align		4
        /*0d64*/ 	.byte	0x04, 0x29
        /*0d66*/ 	.short	(.L_24 - .L_23)


	//   ....[0]....
.L_23:
        /*0d68*/ 	.word	0xffffffff


	//   ....[1]....
        /*0d6c*/ 	.word	0xffffffff


	//   ....[2]....
        /*0d70*/ 	.word	0xffffffff


	//   ....[3]....
        /*0d74*/ 	.word	0xffffffff


	//----- nvinfo : EIATTR_COOP_GROUP_INSTR_OFFSETS
	.align		4
.L_24:
        /*0d78*/ 	.byte	0x04, 0x28
        /*0d7a*/ 	.short	(.L_26 - .L_25)


	//   ....[0]....
.L_25:
        /*0d7c*/ 	.word	0x00000060


	//   ....[1]....
        /*0d80*/ 	.word	0x00000090


	//   ....[2]....
        /*0d84*/ 	.word	0x00000190


	//   ....[3]....
        /*0d88*/ 	.word	0x000007b0


	//----- nvinfo : EIATTR_MBARRIER_INSTR_OFFSETS
	.align		4
.L_26:
        /*0d8c*/ 	.byte	0x04, 0x39
        /*0d8e*/ 	.short	(.L_28 - .L_27)


	//   ....[0]....
.L_27:
        /*0d90*/ 	.word	0x00000350
        /*0d94*/ 	.word	0x000000ff
        /*0d98*/ 	.word	0x00036000
        /*0d9c*/ 	.short	0x0100
        /*0d9e*/ 	.byte	0x07
	.zero		1


	//   ....[1]....
        /*0da0*/ 	.word	0x00000360
        /*0da4*/ 	.word	0x000000ff
        /*0da8*/ 	.word	0x00036048
        /*0dac*/ 	.short	0x0100
        /*0dae*/ 	.byte	0x07
	.zero		1


	//   ....[2]....
        /*0db0*/ 	.word	0x00000370
        /*0db4*/ 	.word	0x000000ff
        /*0db8*/ 	.word	0x00036008
        /*0dbc*/ 	.short	0x0100
        /*0dbe*/ 	.byte	0x07
	.zero		1


	//   ....[3]....
        /*0dc0*/ 	.word	0x00000380
        /*0dc4*/ 	.word	0x000000ff
        /*0dc8*/ 	.word	0x00036050
        /*0dcc*/ 	.short	0x0100
        /*0dce*/ 	.byte	0x07
	.zero		1


	//   ....[4]....
        /*0dd0*/ 	.word	0x00000390
        /*0dd4*/ 	.word	0x000000ff
        /*0dd8*/ 	.word	0x00036010
        /*0ddc*/ 	.short	0x0100
        /*0dde*/ 	.byte	0x07
	.zero		1


	//   ....[5]....
        /*0de0*/ 	.word	0x000003a0
        /*0de4*/ 	.word	0x000000ff
        /*0de8*/ 	.word	0x00036058
        /*0dec*/ 	.short	0x0100
        /*0dee*/ 	.byte	0x07
	.zero		1


	//   ....[6]....
        /*0df0*/ 	.word	0x000003b0
        /*0df4*/ 	.word	0x000000ff
        /*0df8*/ 	.word	0x00036018
        /*0dfc*/ 	.short	0x0100
        /*0dfe*/ 	.byte	0x07
	.zero		1


	//   ....[7]....
        /*0e00*/ 	.word	0x000003c0
        /*0e04*/ 	.word	0x000000ff
        /*0e08*/ 	.word	0x00036060
        /*0e0c*/ 	.short	0x0100
        /*0e0e*/ 	.byte	0x07
	.zero		1


	//   ....[8]....
        /*0e10*/ 	.word	0x000003d0
        /*0e14*/ 	.word	0x000000ff
        /*0e18*/ 	.word	0x00036020
        /*0e1c*/ 	.short	0x0100
        /*0e1e*/ 	.byte	0x07
	.zero		1


	//   ....[9]....
        /*0e20*/ 	.word	0x000003e0
        /*0e24*/ 	.word	0x000000ff
        /*0e28*/ 	.word	0x00036068
        /*0e2c*/ 	.short	0x0100
        /*0e2e*/ 	.byte	0x07
	.zero		1


	//   ....[10]....
        /*0e30*/ 	.word	0x000003f0
        /*0e34*/ 	.word	0x000000ff
        /*0e38*/ 	.word	0x00036028
        /*0e3c*/ 	.short	0x0100
        /*0e3e*/ 	.byte	0x07
	.zero		1


	//   ....[11]....
        /*0e40*/ 	.word	0x00000400
        /*0e44*/ 	.word	0x000000ff
        /*0e48*/ 	.word	0x00036070
        /*0e4c*/ 	.short	0x0100
        /*0e4e*/ 	.byte	0x07
	.zero		1


	//   ....[12]....
        /*0e50*/ 	.word	0x00000410
        /*0e54*/ 	.word	0x000000ff
        /*0e58*/ 	.word	0x00036030
        /*0e5c*/ 	.short	0x0100
        /*0e5e*/ 	.byte	0x07
	.zero		1


	//   ....[13]....
        /*0e60*/ 	.word	0x00000420
        /*0e64*/ 	.word	0x000000ff
        /*0e68*/ 	.word	0x00036078
        /*0e6c*/ 	.short	0x0100
        /*0e6e*/ 	.byte	0x07
	.zero		1


	//   ....[14]....
        /*0e70*/ 	.word	0x00000430
        /*0e74*/ 	.word	0x000000ff
        /*0e78*/ 	.word	0x00036038
        /*0e7c*/ 	.short	0x0100
        /*0e7e*/ 	.byte	0x07
	.zero		1


	//   ....[15]....
        /*0e80*/ 	.word	0x00000440
        /*0e84*/ 	.word	0x000000ff
        /*0e88*/ 	.word	0x00036080
        /*0e8c*/ 	.short	0x0100
        /*0e8e*/ 	.byte	0x07
	.zero		1


	//   ....[16]....
        /*0e90*/ 	.word	0x00000450
        /*0e94*/ 	.word	0x000000ff
        /*0e98*/ 	.word	0x00036040
        /*0e9c*/ 	.short	0x0100
        /*0e9e*/ 	.byte	0x07
	.zero		1


	//   ....[17]....
        /*0ea0*/ 	.word	0x00000460
        /*0ea4*/ 	.word	0x000000ff
        /*0ea8*/ 	.word	0x00036088
        /*0eac*/ 	.short	0x0100
        /*0eae*/ 	.byte	0x07
	.zero		1


	//   ....[18]....
        /*0eb0*/ 	.word	0x00001ca0
        /*0eb4*/ 	.word	0x00000003
        /*0eb8*/ 	.word	0x00036000
        /*0ebc*/ 	.short	0x010a
        /*0ebe*/ 	.byte	0x3f
	.zero		1


	//   ....[19]....
        /*0ec0*/ 	.word	0x00002d20
        /*0ec4*/ 	.word	0x00000000
        /*0ec8*/ 	.word	0x00036000
        /*0ecc*/ 	.short	0x010a
        /*0ece*/ 	.byte	0x3f
	.zero		1


	//   ....[20]....
        /*0ed0*/ 	.word	0x00004160
        /*0ed4*/ 	.word	0x00000000
        /*0ed8*/ 	.word	0x00000000
        /*0edc*/ 	.short	0x0101
        /*0ede*/ 	.byte	0x3f
	.zero		1


	//   ....[21]....
        /*0ee0*/ 	.word	0x00004390
        /*0ee4*/ 	.word	0x00000006
        /*0ee8*/ 	.word	0x00000000
        /*0eec*/ 	.short	0x0101
        /*0eee*/ 	.byte	0x3f
	.zero		1


	//   ....[22]....
        /*0ef0*/ 	.word	0x000174f0
        /*0ef4*/ 	.word	0x0000000c
        /*0ef8*/ 	.word	0x00036048
        /*0efc*/ 	.short	0x010a
        /*0efe*/ 	.byte	0x3f
	.zero		1


	//   ....[23]....
        /*0f00*/ 	.word	0x00017eb0
        /*0f04*/ 	.word	0x00000003
        /*0f08*/ 	.word	0x00000000
        /*0f0c*/ 	.short	0x010a
        /*0f0e*/ 	.byte	0x3f
	.zero		1


	//   ....[24]....
        /*0f10*/ 	.word	0x00017f70
        /*0f14*/ 	.word	0x00000003
        /*0f18*/ 	.word	0x00000000
        /*0f1c*/ 	.short	0x010a
        /*0f1e*/ 	.byte	0x3f
	.zero		1


	//   ....[25]....
        /*0f20*/ 	.word	0x00018030
        /*0f24*/ 	.word	0x00000003
        /*0f28*/ 	.word	0x00000000
        /*0f2c*/ 	.short	0x010a
        /*0f2e*/ 	.byte	0x3f
	.zero		1


	//   ....[26]....
        /*0f30*/ 	.word	0x000180f0
        /*0f34*/ 	.word	0x00000003
        /*0f38*/ 	.word	0x00000000
        /*0f3c*/ 	.short	0x010a
        /*0f3e*/ 	.byte	0x3f
	.zero		1


	//   ....[27]....
        /*0f40*/ 	.word	0x000181b0
        /*0f44*/ 	.word	0x00000003
        /*0f48*/ 	.word	0x00000000
        /*0f4c*/ 	.short	0x010a
        /*0f4e*/ 	.byte	0x3f
	.zero		1


	//   ....[28]....
        /*0f50*/ 	.word	0x00018270
        /*0f54*/ 	.word	0x00000003
        /*0f58*/ 	.word	0x00000000
        /*0f5c*/ 	.short	0x010a
        /*0f5e*/ 	.byte	0x3f
	.zero		1


	//   ....[29]....
        /*0f60*/ 	.word	0x00018330
        /*0f64*/ 	.word	0x00000003
        /*0f68*/ 	.word	0x00000000
        /*0f6c*/ 	.short	0x010a
        /*0f6e*/ 	.byte	0x3f
	.zero		1


	//   ....[30]....
        /*0f70*/ 	.word	0x000183f0
        /*0f74*/ 	.word	0x00000003
        /*0f78*/ 	.word	0x00000000
        /*0f7c*/ 	.short	0x010a
        /*0f7e*/ 	.byte	0x3f
	.zero		1


	//   ....[31]....
        /*0f80*/ 	.word	0x000184b0
        /*0f84*/ 	.word	0x00000003
        /*0f88*/ 	.word	0x00000000
        /*0f8c*/ 	.short	0x010a
        /*0f8e*/ 	.byte	0x3f
	.zero		1


	//----- nvinfo : EIATTR_NUM_MBARRIERS
	.align		4
.L_28:
        /*0f90*/ 	.byte	0x03, 0x38
        /*0f92*/ 	.short	0x0012


	//----- nvinfo : EIATTR_EXIT_INSTR_OFFSETS
	.align		4
        /*0f94*/ 	.byte	0x04, 0x1c
        /*0f96*/ 	.short	(.L_30 - .L_29)


	//   ....[0]....
.L_29:
        /*0f98*/ 	.word	0x000011b0


	//   ....[1]....
        /*0f9c*/ 	.word	0x000046e0


	//   ....[2]....
        /*0fa0*/ 	.word	0x00004730


	//   ....[3]....
        /*0fa4*/ 	.word	0x000047a0


	//   ....[4]....
        /*0fa8*/ 	.word	0x000118e0


	//   ....[5]....
        /*0fac*/ 	.word	0x00011920


	//   ....[6]....
        /*0fb0*/ 	.word	0x00017210


	//   ....[7]....
        /*0fb4*/ 	.word	0x00017240


	//   ....[8]....
        /*0fb8*/ 	.word	0x00017260


	//   ....[9]....
        /*0fbc*/ 	.word	0x00017db0


	//   ....[10]....
        /*0fc0*/ 	.word	0x000184e0


	//----- nvinfo : EIATTR_MAX_THREADS
	.align		4
.L_30:
        /*0fc4*/ 	.byte	0x04, 0x05
        /*0fc6*/ 	.short	(.L_32 - .L_31)
.L_31:
        /*0fc8*/ 	.word	0x00000100
        /*0fcc*/ 	.word	0x00000001
        /*0fd0*/ 	.word	0x00000001


	//----- nvinfo : EIATTR_CRS_STACK_SIZE
	.align		4
.L_32:
        /*0fd4*/ 	.byte	0x04, 0x1e
        /*0fd6*/ 	.short	(.L_34 - .L_33)
.L_33:
        /*0fd8*/ 	.word	0x00000000


	//----- nvinfo : EIATTR_CBANK_PARAM_SIZE
	.align		4
.L_34:
        /*0fdc*/ 	.byte	0x03, 0x19
        /*0fde*/ 	.short	0x0470


	//----- nvinfo : EIATTR_PARAM_CBANK
	.align		4
        /*0fe0*/ 	.byte	0x04, 0x0a
        /*0fe2*/ 	.short	(.L_36 - .L_35)
	.align		4
.L_35:
        /*0fe4*/ 	.word	index@(.nv.constant0._ZN7cutlass13device_kernelINS_4conv6kernel13ConvUniversalINS1_16ConvProblemShapeILNS1_8OperatorE2ELi3EEENS1_10collective14CollectiveConvINS1_46MainloopSm90TmaGmmaWarpSpecializedImplicitGemmILS5_2ELi9ELi3EN4cute5tupleIJNSA_1CILi2EEENSC_ILi1EEESE_EEENS1_36KernelImplicitTmaWarpSpecializedSm90ELi1EEENSB_IJNSC_ILi256EEENSB_IJNSC_ILi128EEEEEENSB_IJNSC_ILi32EEEEEEEEENS_6half_tESO_NSA_8TiledMMAINSA_8MMA_AtomIJNSA_4SM904GMMA26MMA_64x128x16_F32F16F16_SSILNSS_5MajorE1ELSU_1ELNSS_7ScaleInE1ELSV_1EEEEEENSA_6LayoutINSB_IJSE_SE_SE_EEENSB_IJNSC_ILi0EEES10_S10_EEEEENSB_IJNSA_10UnderscoreES13_S13_EEEEENS7_6detail26Sm90ImplicitGemmTileTraitsINSA_13SM90_TMA_LOADENSA_14ComposedLayoutINSA_7SwizzleILi3ELi4ELi3EEENSA_18smem_ptr_flag_bitsILi16EEENSY_INSB_IJNSB_IJNSC_ILi64EEENSC_ILi4EEEEEENSB_IJNSC_ILi8EEES1F_EEENSB_IJSE_NSC_ILi9EEEEEEEEENSB_IJNSB_IJSE_NSC_ILi2048EEEEEENSB_IJS1E_NSC_ILi512EEEEEENSB_IJS10_NSC_ILi8192EEEEEEEEEEEEEvEENS17_INSA_30SM90_TMA_LOAD_IM2COL_MULTICASTENS19_IS1B_S1D_NSY_INSB_IJNSB_IJS1E_SD_EEES1I_S1K_EEENSB_IJS1N_S1P_NSB_IJS10_NSC_ILi4096EEEEEEEEEEEEEvEEEENS_8epilogue10collective6detail29Sm90TmaWarpSpecializedAdapterINS27_15DefaultEpilogueISO_NSB_IJlNSB_IJSE_lllEEES10_EEES2C_NS26_6thread17LinearCombinationISO_Li1EffLNS2D_9ScaleType4KindE0ELNS_15FloatRoundStyleE2ESO_EENS_4gemm15EpilogueDefaultEEEEEvvEEEEvNT_6ParamsE)
        /*0fe8*/ 	.short	0x0210
        /*0fea*/ 	.short	0x0470


	//----- nvinfo : EIATTR_SW_WAR
	.align		4
.L_36:
        /*0fec*/ 	.byte	0x04, 0x36
        /*0fee*/ 	.short	(.L_38 - .L_37)
.L_37:
        /*0ff0*/ 	.word	0x00000008
.L_38:


//--------------------- .nv.callgraph             --------------------------
	.section	.nv.callgraph,"",@"SHT_CUDA_CALLGRAPH"
	.align	4
	.sectionentsize	8
	.align		4
        /*0000*/ 	.word	0x00000000
	.align		4
        /*0004*/ 	.word	0xffffffff
	.align		4
        /*0008*/ 	.word	0x00000000
	.align		4
        /*000c*/ 	.word	0xfffffffe
	.align		4
        /*0010*/ 	.word	0x00000000
	.align		4
        /*0014*/ 	.word	0xfffffffd
	.align		4
        /*0018*/ 	.word	0x00000000
	.align		4
        /*001c*/ 	.word	0xfffffffc


//--------------------- .nv.constant4             --------------------------
	.section	.nv.constant4,"a",@progbits
	.align	8
	.align		8
.nv.constant4:
        /*0000*/ 	.dword	_ZN39_INTERNAL_15e8e833_4_k_cu_6f4804ac_37024cuda3std3__45__cpo5beginE
	.align		8
        /*0008*/ 	.dword	_ZN39_INTERNAL_15e8e833_4_k_cu_6f4804ac_37024cuda3std3__45__cpo3endE
	.align		8
        /*0010*/ 	.dword	_ZN39_INTERNAL_15e8e833_4_k_cu_6f4804ac_37024cuda3std3__45__cpo6cbeginE
	.align		8
        /*0018*/ 	.dword	_ZN39_INTERNAL_15e8e833_4_k_cu_6f4804ac_37024cuda3std3__45__cpo4cendE
	.align		8
        /*0020*/ 	.dword	_ZN39_INTERNAL_15e8e833_4_k_cu_6f4804ac_37024cuda3std3__441_GLOBAL__N__15e8e833_4_k_cu_6f4804ac_37026ignoreE
	.align		8
        /*0028*/ 	.dword	_ZN39_INTERNAL_15e8e833_4_k_cu_6f4804ac_37024cuda3std3__419piecewise_constructE
	.align		8
        /*0030*/ 	.dword	_ZN39_INTERNAL_15e8e833_4_k_cu_6f4804ac_37024cuda3std3__48in_placeE
	.align		8
        /*0038*/ 	.dword	_ZN39_INTERNAL_15e8e833_4_k_cu_6f4804ac_37024cuda3std6ranges3__45__cpo4swapE
	.align		8
        /*0040*/ 	.dword	_ZN39_INTERNAL_15e8e833_4_k_cu_6f4804ac_37024cuda3std6ranges3__45__cpo9iter_moveE
	.align		8
        /*0048*/ 	.dword	_ZN39_INTERNAL_15e8e833_4_k_cu_6f4804ac_37024cute7productE
	.align		8
        /*0050*/ 	.dword	_ZN39_INTERNAL_15e8e833_4_k_cu_6f4804ac_37024cute1_E


//--------------------- .text._ZN7cutlass13device_kernelINS_4conv6kernel13ConvUniversalINS1_16ConvProblemShapeILNS1_8OperatorE2ELi3EEENS1_10collective14CollectiveConvINS1_46MainloopSm90TmaGmmaWarpSpecializedImplicitGemmILS5_2ELi9ELi3EN4cute5tupleIJNSA_1CILi2EEENSC_ILi1EEESE_EEENS1_36KernelImplicitTmaWarpSpecializedSm90ELi1EEENSB_IJNSC_ILi256EEENSB_IJNSC_ILi128EEEEEENSB_IJNSC_ILi32EEEEEEEEENS_6half_tESO_NSA_8TiledMMAINSA_8MMA_AtomIJNSA_4SM904GMMA26MMA_64x128x16_F32F16F16_SSILNSS_5MajorE1ELSU_1ELNSS_7ScaleInE1ELSV_1EEEEEENSA_6LayoutINSB_IJSE_SE_SE_EEENSB_IJNSC_ILi0EEES10_S10_EEEEENSB_IJNSA_10UnderscoreES13_S13_EEEEENS7_6detail26Sm90ImplicitGemmTileTraitsINSA_13SM90_TMA_LOADENSA_14ComposedLayoutINSA_7SwizzleILi3ELi4ELi3EEENSA_18smem_ptr_flag_bitsILi16EEENSY_INSB_IJNSB_IJNSC_ILi64EEENSC_ILi4EEEEEENSB_IJNSC_ILi8EEES1F_EEENSB_IJSE_NSC_ILi9EEEEEEEEENSB_IJNSB_IJSE_NSC_ILi2048EEEEEENSB_IJS1E_NSC_ILi512EEEEEENSB_IJS10_NSC_ILi8192EEEEEEEEEEEEEvEENS17_INSA_30SM90_TMA_LOAD_IM2COL_MULTICASTENS19_IS1B_S1D_NSY_INSB_IJNSB_IJS1E_SD_EEES1I_S1K_EEENSB_IJS1N_S1P_NSB_IJS10_NSC_ILi4096EEEEEEEEEEEEEvEEEENS_8epilogue10collective6detail29Sm90TmaWarpSpecializedAdapterINS27_15DefaultEpilogueISO_NSB_IJlNSB_IJSE_lllEEES10_EEES2C_NS26_6thread17LinearCombinationISO_Li1EffLNS2D_9ScaleType4KindE0ELNS_15FloatRoundStyleE2ESO_EENS_4gemm15EpilogueDefaultEEEEEvvEEEEvNT_6ParamsE --------------------------
	.section	.text._ZN7cutlass13device_kernelINS_4conv6kernel13ConvUniversalINS1_16ConvProblemShapeILNS1_8OperatorE2ELi3EEENS1_10collective14CollectiveConvINS1_46MainloopSm90TmaGmmaWarpSpecializedImplicitGemmILS5_2ELi9ELi3EN4cute5tupleIJNSA_1CILi2EEENSC_ILi1EEESE_EEENS1_36KernelImplicitTmaWarpSpecializedSm90ELi1EEENSB_IJNSC_ILi256EEENSB_IJNSC_ILi128EEEEEENSB_IJNSC_ILi32EEEEEEEEENS_6half_tESO_NSA_8TiledMMAINSA_8MMA_AtomIJNSA_4SM904GMMA26MMA_64x128x16_F32F16F16_SSILNSS_5MajorE1ELSU_1ELNSS_7ScaleInE1ELSV_1EEEEEENSA_6LayoutINSB_IJSE_SE_SE_EEENSB_IJNSC_ILi0EEES10_S10_EEEEENSB_IJNSA_10UnderscoreES13_S13_EEEEENS7_6detail26Sm90ImplicitGemmTileTraitsINSA_13SM90_TMA_LOADENSA_14ComposedLayoutINSA_7SwizzleILi3ELi4ELi3EEENSA_18smem_ptr_flag_bitsILi16EEENSY_INSB_IJNSB_IJNSC_ILi64EEENSC_ILi4EEEEEENSB_IJNSC_ILi8EEES1F_EEENSB_IJSE_NSC_ILi9EEEEEEEEENSB_IJNSB_IJSE_NSC_ILi2048EEEEEENSB_IJS1E_NSC_ILi512EEEEEENSB_IJS10_NSC_ILi8192EEEEEEEEEEEEEvEENS17_INSA_30SM90_TMA_LOAD_IM2COL_MULTICASTENS19_IS1B_S1D_NSY_INSB_IJNSB_IJS1E_SD_EEES1I_S1K_EEENSB_IJS1N_S1P_NSB_IJS10_NSC_ILi4096EEEEEEEEEEEEEvEEEENS_8epilogue10collective6detail29Sm90TmaWarpSpecializedAdapterINS27_15DefaultEpilogueISO_NSB_IJlNSB_IJSE_lllEEES10_EEES2C_NS26_6thread17LinearCombinationISO_Li1EffLNS2D_9ScaleType4KindE0ELNS_15FloatRoundStyleE2ESO_EENS_4gemm15EpilogueDefaultEEEEEvvEEEEvNT_6ParamsE,"ax",@progbits
	.align	128
.text._ZN7cutlass13device_kernelINS_4conv6kernel13ConvUniversalINS1_16ConvProblemShapeILNS1_8OperatorE2ELi3EEENS1_10collective14CollectiveConvINS1_46MainloopSm90TmaGmmaWarpSpecializedImplicitGemmILS5_2ELi9ELi3EN4cute5tupleIJNSA_1CILi2EEENSC_ILi1EEESE_EEENS1_36KernelImplicitTmaWarpSpecializedSm90ELi1EEENSB_IJNSC_ILi256EEENSB_IJNSC_ILi128EEEEEENSB_IJNSC_ILi32EEEEEEEEENS_6half_tESO_NSA_8TiledMMAINSA_8MMA_AtomIJNSA_4SM904GMMA26MMA_64x128x16_F32F16F16_SSILNSS_5MajorE1ELSU_1ELNSS_7ScaleInE1ELSV_1EEEEEENSA_6LayoutINSB_IJSE_SE_SE_EEENSB_IJNSC_ILi0EEES10_S10_EEEEENSB_IJNSA_10UnderscoreES13_S13_EEEEENS7_6detail26Sm90ImplicitGemmTileTraitsINSA_13SM90_TMA_LOADENSA_14ComposedLayoutINSA_7SwizzleILi3ELi4ELi3EEENSA_18smem_ptr_flag_bitsILi16EEENSY_INSB_IJNSB_IJNSC_ILi64EEENSC_ILi4EEEEEENSB_IJNSC_ILi8EEES1F_EEENSB_IJSE_NSC_ILi9EEEEEEEEENSB_IJNSB_IJSE_NSC_ILi2048EEEEEENSB_IJS1E_NSC_ILi512EEEEEENSB_IJS10_NSC_ILi8192EEEEEEEEEEEEEvEENS17_INSA_30SM90_TMA_LOAD_IM2COL_MULTICASTENS19_IS1B_S1D_NSY_INSB_IJNSB_IJS1E_SD_EEES1I_S1K_EEENSB_IJS1N_S1P_NSB_IJS10_NSC_ILi4096EEEEEEEEEEEEEvEEEENS_8epilogue10collective6detail29Sm90TmaWarpSpecializedAdapterINS27_15DefaultEpilogueISO_NSB_IJlNSB_IJSE_lllEEES10_EEES2C_NS26_6thread17LinearCombinationISO_Li1EffLNS2D_9ScaleType4KindE0ELNS_15FloatRoundStyleE2ESO_EENS_4gemm15EpilogueDefaultEEEEEvvEEEEvNT_6ParamsE:
        .type           _ZN7cutlass13device_kernelINS_4conv6kernel13ConvUniversalINS1_16ConvProblemShapeILNS1_8OperatorE2ELi3EEENS1_10collective14CollectiveConvINS1_46MainloopSm90TmaGmmaWarpSpecializedImplicitGemmILS5_2ELi9ELi3EN4cute5tupleIJNSA_1CILi2EEENSC_ILi1EEESE_EEENS1_36KernelImplicitTmaWarpSpecializedSm90ELi1EEENSB_IJNSC_ILi256EEENSB_IJNSC_ILi128EEEEEENSB_IJNSC_ILi32EEEEEEEEENS_6half_tESO_NSA_8TiledMMAINSA_8MMA_AtomIJNSA_4SM904GMMA26MMA_64x128x16_F32F16F16_SSILNSS_5MajorE1ELSU_1ELNSS_7ScaleInE1ELSV_1EEEEEENSA_6LayoutINSB_IJSE_SE_SE_EEENSB_IJNSC_ILi0EEES10_S10_EEEEENSB_IJNSA_10UnderscoreES13_S13_EEEEENS7_6detail26Sm90ImplicitGemmTileTraitsINSA_13SM90_TMA_LOADENSA_14ComposedLayoutINSA_7SwizzleILi3ELi4ELi3EEENSA_18smem_ptr_flag_bitsILi16EEENSY_INSB_IJNSB_IJNSC_ILi64EEENSC_ILi4EEEEEENSB_IJNSC_ILi8EEES1F_EEENSB_IJSE_NSC_ILi9EEEEEEEEENSB_IJNSB_IJSE_NSC_ILi2048EEEEEENSB_IJS1E_NSC_ILi512EEEEEENSB_IJS10_NSC_ILi8192EEEEEEEEEEEEEvEENS17_INSA_30SM90_TMA_LOAD_IM2COL_MULTICASTENS19_IS1B_S1D_NSY_INSB_IJNSB_IJS1E_SD_EEES1I_S1K_EEENSB_IJS1N_S1P_NSB_IJS10_NSC_ILi4096EEEEEEEEEEEEEvEEEENS_8epilogue10collective6detail29Sm90TmaWarpSpecializedAdapterINS27_15DefaultEpilogueISO_NSB_IJlNSB_IJSE_lllEEES10_EEES2C_NS26_6thread17LinearCombinationISO_Li1EffLNS2D_9ScaleType4KindE0ELNS_15FloatRoundStyleE2ESO_EENS_4gemm15EpilogueDefaultEEEEEvvEEEEvNT_6ParamsE,@function
        .size           _ZN7cutlass13device_kernelINS_4conv6kernel13ConvUniversalINS1_16ConvProblemShapeILNS1_8OperatorE2ELi3EEENS1_10collective14CollectiveConvINS1_46MainloopSm90TmaGmmaWarpSpecializedImplicitGemmILS5_2ELi9ELi3EN4cute5tupleIJNSA_1CILi2EEENSC_ILi1EEESE_EEENS1_36KernelImplicitTmaWarpSpecializedSm90ELi1EEENSB_IJNSC_ILi256EEENSB_IJNSC_ILi128EEEEEENSB_IJNSC_ILi32EEEEEEEEENS_6half_tESO_NSA_8TiledMMAINSA_8MMA_AtomIJNSA_4SM904GMMA26MMA_64x128x16_F32F16F16_SSILNSS_5MajorE1ELSU_1ELNSS_7ScaleInE1ELSV_1EEEEEENSA_6LayoutINSB_IJSE_SE_SE_EEENSB_IJNSC_ILi0EEES10_S10_EEEEENSB_IJNSA_10UnderscoreES13_S13_EEEEENS7_6detail26Sm90ImplicitGemmTileTraitsINSA_13SM90_TMA_LOADENSA_14ComposedLayoutINSA_7SwizzleILi3ELi4ELi3EEENSA_18smem_ptr_flag_bitsILi16EEENSY_INSB_IJNSB_IJNSC_ILi64EEENSC_ILi4EEEEEENSB_IJNSC_ILi8EEES1F_EEENSB_IJSE_NSC_ILi9EEEEEEEEENSB_IJNSB_IJSE_NSC_ILi2048EEEEEENSB_IJS1E_NSC_ILi512EEEEEENSB_IJS10_NSC_ILi8192EEEEEEEEEEEEEvEENS17_INSA_30SM90_TMA_LOAD_IM2COL_MULTICASTENS19_IS1B_S1D_NSY_INSB_IJNSB_IJS1E_SD_EEES1I_S1K_EEENSB_IJS1N_S1P_NSB_IJS10_NSC_ILi4096EEEEEEEEEEEEEvEEEENS_8epilogue10collective6detail29Sm90TmaWarpSpecializedAdapterINS27_15DefaultEpilogueISO_NSB_IJlNSB_IJSE_lllEEES10_EEES2C_NS26_6thread17LinearCombinationISO_Li1EffLNS2D_9ScaleType4KindE0ELNS_15FloatRoundStyleE2ESO_EENS_4gemm15EpilogueDefaultEEEEEvvEEEEvNT_6ParamsE,(.L_x_547 - _ZN7cutlass13device_kernelINS_4conv6kernel13ConvUniversalINS1_16ConvProblemShapeILNS1_8OperatorE2ELi3EEENS1_10collective14CollectiveConvINS1_46MainloopSm90TmaGmmaWarpSpecializedImplicitGemmILS5_2ELi9ELi3EN4cute5tupleIJNSA_1CILi2EEENSC_ILi1EEESE_EEENS1_36KernelImplicitTmaWarpSpecializedSm90ELi1EEENSB_IJNSC_ILi256EEENSB_IJNSC_ILi128EEEEEENSB_IJNSC_ILi32EEEEEEEEENS_6half_tESO_NSA_8TiledMMAINSA_8MMA_AtomIJNSA_4SM904GMMA26MMA_64x128x16_F32F16F16_SSILNSS_5MajorE1ELSU_1ELNSS_7ScaleInE1ELSV_1EEEEEENSA_6LayoutINSB_IJSE_SE_SE_EEENSB_IJNSC_ILi0EEES10_S10_EEEEENSB_IJNSA_10UnderscoreES13_S13_EEEEENS7_6detail26Sm90ImplicitGemmTileTraitsINSA_13SM90_TMA_LOADENSA_14ComposedLayoutINSA_7SwizzleILi3ELi4ELi3EEENSA_18smem_ptr_flag_bitsILi16EEENSY_INSB_IJNSB_IJNSC_ILi64EEENSC_ILi4EEEEEENSB_IJNSC_ILi8EEES1F_EEENSB_IJSE_NSC_ILi9EEEEEEEEENSB_IJNSB_IJSE_NSC_ILi2048EEEEEENSB_IJS1E_NSC_ILi512EEEEEENSB_IJS10_NSC_ILi8192EEEEEEEEEEEEEvEENS17_INSA_30SM90_TMA_LOAD_IM2COL_MULTICASTENS19_IS1B_S1D_NSY_INSB_IJNSB_IJS1E_SD_EEES1I_S1K_EEENSB_IJS1N_S1P_NSB_IJS10_NSC_ILi4096EEEEEEEEEEEEEvEEEENS_8epilogue10collective6detail29Sm90TmaWarpSpecializedAdapterINS27_15DefaultEpilogueISO_NSB_IJlNSB_IJSE_lllEEES10_EEES2C_NS26_6thread17LinearCombinationISO_Li1EffLNS2D_9ScaleType4KindE0ELNS_15FloatRoundStyleE2ESO_EENS_4gemm15EpilogueDefaultEEEEEvvEEEEvNT_6ParamsE)
        .other          _ZN7cutlass13device_kernelINS_4conv6kernel13ConvUniversalINS1_16ConvProblemShapeILNS1_8OperatorE2ELi3EEENS1_10collective14CollectiveConvINS1_46MainloopSm90TmaGmmaWarpSpecializedImplicitGemmILS5_2ELi9ELi3EN4cute5tupleIJNSA_1CILi2EEENSC_ILi1EEESE_EEENS1_36KernelImplicitTmaWarpSpecializedSm90ELi1EEENSB_IJNSC_ILi256EEENSB_IJNSC_ILi128EEEEEENSB_IJNSC_ILi32EEEEEEEEENS_6half_tESO_NSA_8TiledMMAINSA_8MMA_AtomIJNSA_4SM904GMMA26MMA_64x128x16_F32F16F16_SSILNSS_5MajorE1ELSU_1ELNSS_7ScaleInE1ELSV_1EEEEEENSA_6LayoutINSB_IJSE_SE_SE_EEENSB_IJNSC_ILi0EEES10_S10_EEEEENSB_IJNSA_10UnderscoreES13_S13_EEEEENS7_6detail26Sm90ImplicitGemmTileTraitsINSA_13SM90_TMA_LOADENSA_14ComposedLayoutINSA_7SwizzleILi3ELi4ELi3EEENSA_18smem_ptr_flag_bitsILi16EEENSY_INSB_IJNSB_IJNSC_ILi64EEENSC_ILi4EEEEEENSB_IJNSC_ILi8EEES1F_EEENSB_IJSE_NSC_ILi9EEEEEEEEENSB_IJNSB_IJSE_NSC_ILi2048EEEEEENSB_IJS1E_NSC_ILi512EEEEEENSB_IJS10_NSC_ILi8192EEEEEEEEEEEEEvEENS17_INSA_30SM90_TMA_LOAD_IM2COL_MULTICASTENS19_IS1B_S1D_NSY_INSB_IJNSB_IJS1E_SD_EEES1I_S1K_EEENSB_IJS1N_S1P_NSB_IJS10_NSC_ILi4096EEEEEEEEEEEEEvEEEENS_8epilogue10collective6detail29Sm90TmaWarpSpecializedAdapterINS27_15DefaultEpilogueISO_NSB_IJlNSB_IJSE_lllEEES10_EEES2C_NS26_6thread17LinearCombinationISO_Li1EffLNS2D_9ScaleType4KindE0ELNS_15FloatRoundStyleE2ESO_EENS_4gemm15EpilogueDefaultEEEEEvvEEEEvNT_6ParamsE,@"STO_CUDA_ENTRY STV_DEFAULT"
_ZN7cutlass13device_kernelINS_4conv6kernel13ConvUniversalINS1_16ConvProblemShapeILNS1_8OperatorE2ELi3EEENS1_10collective14CollectiveConvINS1_46MainloopSm90TmaGmmaWarpSpecializedImplicitGemmILS5_2ELi9ELi3EN4cute5tupleIJNSA_1CILi2EEENSC_ILi1EEESE_EEENS1_36KernelImplicitTmaWarpSpecializedSm90ELi1EEENSB_IJNSC_ILi256EEENSB_IJNSC_ILi128EEEEEENSB_IJNSC_ILi32EEEEEEEEENS_6half_tESO_NSA_8TiledMMAINSA_8MMA_AtomIJNSA_4SM904GMMA26MMA_64x128x16_F32F16F16_SSILNSS_5MajorE1ELSU_1ELNSS_7ScaleInE1ELSV_1EEEEEENSA_6LayoutINSB_IJSE_SE_SE_EEENSB_IJNSC_ILi0EEES10_S10_EEEEENSB_IJNSA_10UnderscoreES13_S13_EEEEENS7_6detail26Sm90ImplicitGemmTileTraitsINSA_13SM90_TMA_LOADENSA_14ComposedLayoutINSA_7SwizzleILi3ELi4ELi3EEENSA_18smem_ptr_flag_bitsILi16EEENSY_INSB_IJNSB_IJNSC_ILi64EEENSC_ILi4EEEEEENSB_IJNSC_ILi8EEES1F_EEENSB_IJSE_NSC_ILi9EEEEEEEEENSB_IJNSB_IJSE_NSC_ILi2048EEEEEENSB_IJS1E_NSC_ILi512EEEEEENSB_IJS10_NSC_ILi8192EEEEEEEEEEEEEvEENS17_INSA_30SM90_TMA_LOAD_IM2COL_MULTICASTENS19_IS1B_S1D_NSY_INSB_IJNSB_IJS1E_SD_EEES1I_S1K_EEENSB_IJS1N_S1P_NSB_IJS10_NSC_ILi4096EEEEEEEEEEEEEvEEEENS_8epilogue10collective6detail29Sm90TmaWarpSpecializedAdapterINS27_15DefaultEpilogueISO_NSB_IJlNSB_IJSE_lllEEES10_EEES2C_NS26_6thread17LinearCombinationISO_Li1EffLNS2D_9ScaleType4KindE0ELNS_15FloatRoundStyleE2ESO_EENS_4gemm15EpilogueDefaultEEEEEvvEEEEvNT_6ParamsE:
[----:B------:R-:W0:Y:S01]  /*0000*/  LDC R1, c[0x0][0x28] ;  /* 0x00000a00ff017b82 */ /* 0x000e220000000800 */
[----:B------:R-:W1:Y:S01]  /*0010*/  S2R R9, SR_TID.X ;  /* 0x0000000000097919 */ /* 0x000e620000002100 */
[----:B------:R-:W-:Y:S01]  /*0020*/  ELECT P0, URZ, PT ;  /* 0x00000000003f782f */ /* 0x000fe20003800000 */
[----:B------:R-:W-:Y:S01]  /*0030*/  BSSY B0, `(.L_x_0) ;  /* 0x0000015000007945 */ /* 0x000fe20003800000 */
[----:B0-----:R-:W-:Y:S01]  /*0040*/  VIADD R1, R1, 0xfffffd90 ;  /* 0xfffffd9001017836 */ /* 0x001fe20000000000 */
[----:B-1----:R-:W-:-:S05]  /*0050*/  SHF.R.U32.HI R0, RZ, 0x5, R9 ;  /* 0x00000005ff007819 */ /* 0x002fca0000011609 */
[----:B------:R-:W0:Y:S02]  /*0060*/  SHFL.IDX PT, R2, R0, RZ, 0x1f ;  /* 0x00001fff00027589 */ /* 0x000e2400000e0000 */
[----:B0-----:R-:W-:Y:S02]  /*0070*/  R2UR UR6, R2 ;  /* 0x00000000020672ca */ /* 0x001fe400000e0000 */
[----:B------:R-:W-:-:S06]  /*0080*/  SHF.R.U32.HI R2, RZ, 0x7, R9 ;  /* 0x00000007ff027819 */ /* 0x000fcc0000011609 */
[----:B------:R-:W0:Y:S05]  /*0090*/  SHFL.IDX PT, R2, R2, RZ, 0x1f ;  /* 0x00001fff02027589 */ /* 0x000e2a00000e0000 */
[----:B------:R-:W-:Y:S02]  /*00a0*/  USHF.R.S32.HI UR4, URZ, 0x1f, UR6 ;  /* 0x0000001f3f047899 */ /* 0x000fe40008011406 */
[----:B------:R-:W-:Y:S02]  /*00b0*/  ISETP.NE.OR P0, PT, RZ, UR6, !P0 ;  /* 0x00000006ff007c0c */ /* 0x000fe4000c705670 */
[----:B------:R-:W-:-:S04]  /*00c0*/  ULEA.HI UR4, UR4, UR6, URZ, 0x2 ;  /* 0x0000000604047291 */ /* 0x000fc8000f8f103f */
[----:B------:R-:W-:-:S04]  /*00d0*/  ULOP3.LUT UR4, UR4, 0xfffffffc, URZ, 0xc0, !UPT ;  /* 0xfffffffc04047892 */ /* 0x000fc8000f8ec03f */
[----:B------:R-:W-:-:S03]  /*00e0*/  UIADD3 UR6, UR6, -UR4, URZ ;  /* 0x8000000406067290 */ /* 0x000fc6000fffe03f */
[----:B------:R-:W-:Y:S09]  /*00f0*/  @P0 BRA `(.L_x_1) ;  /* 0x0000000000200947 */ /* 0x000ff20003800000 */
[----:B------:R-:W-:Y:S02]  /*0100*/  ULDC.64 UR4, c[0x0][0x198] ;  /* 0x0000660000047ab9 */ /* 0x000fe40000000a00 */
[----:B------:R-:W-:Y:S02]  /*0110*/  UIADD3 UR8, UP0, UR4, 0xf0, URZ ;  /* 0x000000f004087890 */ /* 0x000fe4000ff1e03f */
[----:B------:R-:W-:Y:S02]  /*0120*/  UIADD3 UR4, UP1, UR4, 0x1f0, URZ ;  /* 0x000001f004047890 */ /* 0x000fe4000ff3e03f */
[----:B------:R-:W-:Y:S02]  /*0130*/  UIADD3.X UR9, URZ, UR5, URZ, UP0, !UPT ;  /* 0x000000053f097290 */ /* 0x000fe400087fe43f */
[----:B------:R-:W-:-:S07]  /*0140*/  UIADD3.X UR5, URZ, UR5, URZ, UP1, !UPT ;  /* 0x000000053f057290 */ /* 0x000fce0008ffe43f */
[----:B------:R1:W-:Y:S02]  /*0150*/  UTMACCTL.PF [UR8] ;  /* 0x00000000080079b9 */ /* 0x0003e40008040000 */
[----:B------:R1:W-:Y:S02]  /*0160*/  UTMACCTL.PF [UR4] ;  /* 0x00000000040079b9 */ /* 0x0003e40008040000 */
[----:B-1----:R-:W-:Y:S01]  /*0170*/  NOP ;  /* 0x0000000000007918 */ /* 0x002fe20000000000 */
.L_x_1:
[----:B------:R-:W-:Y:S05]  /*0180*/  BSYNC B0 ;  /* 0x0000000000007941 */ /* 0x000fea0003800000 */
.L_x_0:
[----:B------:R-:W1:Y:S01]  /*0190*/  SHFL.IDX PT, R0, R0, RZ, 0x1f ;  /* 0x00001fff00007589 */ /* 0x000e6200000e0000 */
[----:B0-----:R-:W-:Y:S02]  /*01a0*/  R2UR UR10, R2 ;  /* 0x00000000020a72ca */ /* 0x001fe400000e0000 */
[----:B------:R-:W-:Y:S01]  /*01b0*/  SHF.R.S32.HI R2, RZ, 0x1f, R9 ;  /* 0x0000001fff027819 */ /* 0x000fe20000011409 */
[----:B------:R-:W0:Y:S03]  /*01c0*/  S2R R4, SR_CTAID.X ;  /* 0x0000000000047919 */ /* 0x000e260000002500 */
[----:B------:R-:W-:-:S04]  /*01d0*/  LEA.HI R2, R2, R9, RZ, 0x7 ;  /* 0x0000000902027211 */ /* 0x000fc800078f38ff */
[----:B------:R-:W-:-:S03]  /*01e0*/  LOP3.LUT R2, R2, 0xffffff80, RZ, 0xc0, !PT ;  /* 0xffffff8002027812 */ /* 0x000fc600078ec0ff */
[----:B------:R-:W-:Y:S02]  /*01f0*/  ULOP3.LUT UP0, URZ, UR10, UR6, URZ, 0xfc, !UPT ;  /* 0x000000060a3f7292 */ /* 0x000fe4000f80fc3f */
[----:B------:R-:W-:Y:S01]  /*0200*/  UISETP.NE.AND UP1, UPT, UR10, 0x1, UPT ;  /* 0x000000010a00788c */ /* 0x000fe2000bf25270 */
[----:B------:R-:W-:Y:S01]  /*0210*/  IMAD.IADD R7, R9, 0x1, -R2 ;  /* 0x0000000109077824 */ /* 0x000fe200078e0a02 */
[----:B------:R-:W-:-:S04]  /*0220*/  USEL UR15, URZ, 0x1, UP0 ;  /* 0x000000013f0f7887 */ /* 0x000fc80008000000 */
[----:B------:R-:W-:Y:S01]  /*0230*/  USEL UR15, UR15, 0x2, UP1 ;  /* 0x000000020f0f7887 */ /* 0x000fe20008800000 */
[----:B-1----:R-:W-:-:S13]  /*0240*/  ISETP.NE.AND P0, PT, R0, RZ, PT ;  /* 0x000000ff0000720c */ /* 0x002fda0003f05270 */
[----:B0-----:R-:W-:Y:S05]  /*0250*/  @P0 BRA `(.L_x_2) ;  /* 0x00000000008c0947 */ /* 0x001fea0003800000 */
[----:B------:R-:W-:Y:S01]  /*0260*/  ELECT P0, URZ, PT ;  /* 0x00000000003f782f */ /* 0x000fe20003800000 */
[----:B------:R-:W-:-:S12]  /*0270*/  BSSY B0, `(.L_x_2) ;  /* 0x0000021000007945 */ /* 0x000fd80003800000 */
[----:B------:R-:W-:Y:S05]  /*0280*/  @!P0 BRA `(.L_x_3) ;  /* 0x00000000007c8947 */ /* 0x000fea0003800000 */
[----:B------:R-:W0:Y:S01]  /*0290*/  S2UR UR7, SR_CgaCtaId ;  /* 0x00000000000779c3 */ /* 0x000e220000008800 */
[----:B------:R-:W-:Y:S01]  /*02a0*/  UMOV UR4, 0x400 ;  /* 0x0000040000047882 */ /* 0x000fe20000000000 */
[----:B------:R-:W-:Y:S01]  /*02b0*/  UMOV UR5, 0x1 ;  /* 0x0000000100057882 */ /* 0x000fe20000000000 */
[----:B------:R-:W-:Y:S02]  /*02c0*/  UMOV UR8, 0x2 ;  /* 0x0000000200087882 */ /* 0x000fe40000000000 */
[----:B------:R-:W-:-:S04]  /*02d0*/  UIADD3 UR8, -UR8, 0x100000, URZ ;  /* 0x0010000008087890 */ /* 0x000fc8000fffe13f */
[----:B------:R-:W-:Y:S02]  /*02e0*/  USHF.L.U32 UR9, UR8, 0xb, URZ ;  /* 0x0000000b08097899 */ /* 0x000fe4000800063f */
[----:B------:R-:W-:Y:S02]  /*02f0*/  USHF.L.U32 UR8, UR8, 0x1, URZ ;  /* 0x0000000108087899 */ /* 0x000fe4000800063f */
[----:B0-----:R-:W-:Y:S02]  /*0300*/  ULEA UR7, UR7, UR4, 0x18 ;  /* 0x0000000407077291 */ /* 0x001fe4000f8ec03f */
[----:B------:R-:W-:-:S04]  /*0310*/  UIADD3 UR4, -UR5, 0x100000, URZ ;  /* 0x0010000005047890 */ /* 0x000fc8000fffe13f */
[----:B------:R-:W-:Y:S02]  /*0320*/  USHF.L.U32 UR5, UR4, 0xb, URZ ;  /* 0x0000000b04057899 */ /* 0x000fe4000800063f */
[----:B------:R-:W-:Y:S01]  /*0330*/  USHF.L.U32 UR4, UR4, 0x1, URZ ;  /* 0x0000000104047899 */ /* 0x000fe2000800063f */
[----:B------:R-:W0:Y:S11]  /*0340*/  FENCE.VIEW.ASYNC.S ;  /* 0x00000000000073c6 */ /* 0x000e360000000000 */
[----:B0-----:R0:W1:Y:S01]  /*0350*/  SYNCS.EXCH.64 URZ, [UR7+0x36000], UR4 ;  /* 0x03600004073f75b2 */ /* 0x0010620008000100 */
[----:B------:R0:W2:Y:S01]  /*0360*/  SYNCS.EXCH.64 URZ, [UR7+0x36048], UR8 ;  /* 0x03604808073f75b2 */ /* 0x0000a20008000100 */
[----:B------:R0:W3:Y:S01]  /*0370*/  SYNCS.EXCH.64 URZ, [UR7+0x36008], UR4 ;  /* 0x03600804073f75b2 */ /* 0x0000e20008000100 */
[----:B------:R0:W4:Y:S01]  /*0380*/  SYNCS.EXCH.64 URZ, [UR7+0x36050], UR8 ;  /* 0x03605008073f75b2 */ /* 0x0001220008000100 */
[----:B------:R0:W0:Y:S01]  /*0390*/  SYNCS.EXCH.64 URZ, [UR7+0x36010], UR4 ;  /* 0x03601004073f75b2 */ /* 0x0000220008000100 */
        /* <DEDUP_REMOVED lines=13> */
[----:B------:R-:W-:Y:S01]  /*0470*/  NOP ;  /* 0x0000000000007918 */ /* 0x000fe20000000000 */
.L_x_3:
[----:B0-----:R-:W-:Y:S05]  /*0480*/  BSYNC B0 ;  /* 0x0000000000007941 */ /* 0x001fea0003800000 */
.L_x_2:
[----:B------:R-:W0:Y:S01]  /*0490*/  S2UR UR44, SR_CTAID.Y ;  /* 0x00000000002c79c3 */ /* 0x000e220000002600 */
[----:B------:R-:W-:Y:S01]  /*04a0*/  SHF.R.S32.HI R8, RZ, 0x1f, R7 ;  /* 0x0000001fff087819 */ /* 0x000fe20000011407 */
[----:B------:R-:W-:Y:S01]  /*04b0*/  ULDC UR4, c[0x0][0x150] ;  /* 0x0000540000047ab9 */ /* 0x000fe20000000800 */
[----:B------:R-:W-:Y:S01]  /*04c0*/  SHF.R.S32.HI R5, RZ, 0x1f, R0 ;  /* 0x0000001fff057819 */ /* 0x000fe20000011400 */
[----:B------:R-:W-:Y:S01]  /*04d0*/  NOP ;  /* 0x0000000000007918 */ /* 0x000fe20000000000 */
[----:B------:R-:W-:Y:S01]  /*04e0*/  LEA.HI R2, R8, R7, RZ, 0x3 ;  /* 0x0000000708027211 */ /* 0x000fe200078f18ff */
[----:B------:R-:W-:Y:S01]  /*04f0*/  NOP ;  /* 0x0000000000007918 */ /* 0x000fe20000000000 */
[----:B------:R-:W-:Y:S01]  /*0500*/  I2FP.F32.U32 R6, R4 ;  /* 0x0000000400067245 */ /* 0x000fe20000201000 */
[----:B------:R-:W5:Y:S01]  /*0510*/  LDC R11, c[0x0][0x140] ;  /* 0x00005000ff0b7b82 */ /* 0x000f620000000800 */
[--C-:B------:R-:W-:Y:S02]  /*0520*/  SHF.R.S32.HI R3, RZ, 0x3, R2.reuse ;  /* 0x00000003ff037819 */ /* 0x100fe40000011402 */
[----:B------:R-:W-:Y:S01]  /*0530*/  SHF.R.S32.HI R2, RZ, 0x1f, R2 ;  /* 0x0000001fff027819 */ /* 0x000fe20000011402 */
[----:B------:R-:W-:Y:S01]  /*0540*/  FMUL R6, R6, UR4 ;  /* 0x0000000406067c20 */ /* 0x000fe20008400000 */
[----:B------:R-:W-:Y:S01]  /*0550*/  LEA.HI R5, R5, R0, RZ, 0x2 ;  /* 0x0000000005057211 */ /* 0x000fe200078f10ff */
[----:B------:R-:W-:Y:S01]  /*0560*/  ULDC UR4, c[0x0][0x154] ;  /* 0x0000550000047ab9 */ /* 0x000fe20000000800 */
[----:B------:R-:W-:-:S02]  /*0570*/  LEA.HI R2, R2, R3, RZ, 0x2 ;  /* 0x0000000302027211 */ /* 0x000fc400078f10ff */
[----:B------:R-:W-:Y:S01]  /*0580*/  LOP3.LUT R5, R5, 0x3ffffffc, RZ, 0xc0, !PT ;  /* 0x3ffffffc05057812 */ /* 0x000fe200078ec0ff */
[----:B------:R-:W1:Y:S01]  /*0590*/  F2I.U32.TRUNC.NTZ R6, R6 ;  /* 0x0000000600067305 */ /* 0x000e62000020f000 */
[----:B------:R-:W-:Y:S02]  /*05a0*/  LOP3.LUT R2, R2, 0xfffffffc, RZ, 0xc0, !PT ;  /* 0xfffffffc02027812 */ /* 0x000fe400078ec0ff */
[----:B------:R-:W-:Y:S01]  /*05b0*/  LOP3.LUT P0, RZ, R7, 0x7, RZ, 0xc0, !PT ;  /* 0x0000000707ff7812 */ /* 0x000fe2000780c0ff */
[----:B------:R-:W-:Y:S01]  /*05c0*/  IMAD.IADD R5, R0, 0x1, -R5 ;  /* 0x0000000100057824 */ /* 0x000fe200078e0a05 */
[----:B0-----:R-:W-:Y:S01]  /*05d0*/  I2FP.F32.U32 R10, UR44 ;  /* 0x0000002c000a7c45 */ /* 0x001fe20008201000 */
[----:B------:R-:W-:-:S04]  /*05e0*/  IMAD.IADD R2, R3, 0x1, -R2 ;  /* 0x0000000103027824 */ /* 0x000fc800078e0a02 */
[----:B------:R-:W-:Y:S01]  /*05f0*/  FMUL R10, R10, UR4 ;  /* 0x000000040a0a7c20 */ /* 0x000fe20008400000 */
[----:B------:R-:W-:Y:S01]  /*0600*/  IMAD R2, R5, 0x4, R2 ;  /* 0x0000000405027824 */ /* 0x000fe200078e0202 */
[----:B------:R-:W-:Y:S01]  /*0610*/  ULDC UR4, c[0x0][0x144] ;  /* 0x0000510000047ab9 */ /* 0x000fe20000000800 */
[----:B-----5:R-:W-:Y:S01]  /*0620*/  ISETP.EQ.U32.AND P1, PT, R11, 0x1, PT ;  /* 0x000000010b00780c */ /* 0x020fe20003f22070 */
[----:B-1----:R-:W-:Y:S02]  /*0630*/  IMAD.MOV R5, RZ, RZ, -R6 ;  /* 0x000000ffff057224 */ /* 0x002fe400078e0a06 */
[----:B------:R-:W0:Y:S01]  /*0640*/  F2I.U32.TRUNC.NTZ R10, R10 ;  /* 0x0000000a000a7305 */ /* 0x000e22000020f000 */
[----:B------:R-:W-:-:S04]  /*0650*/  LEA.HI R0, R2, R2, RZ, 0x1 ;  /* 0x0000000202007211 */ /* 0x000fc800078f08ff */
[----:B------:R-:W-:Y:S01]  /*0660*/  LOP3.LUT R3, R0, 0xfffffffe, RZ, 0xc0, !PT ;  /* 0xfffffffe00037812 */ /* 0x000fe200078ec0ff */
[----:B------:R-:W-:Y:S02]  /*0670*/  IMAD R0, R5, UR4, R4 ;  /* 0x0000000405007c24 */ /* 0x000fe4000f8e0204 */
[----:B------:R-:W-:Y:S02]  /*0680*/  IMAD.MOV.U32 R5, RZ, RZ, 0x1 ;  /* 0x00000001ff057424 */ /* 0x000fe400078e00ff */
[----:B------:R-:W-:Y:S01]  /*0690*/  IMAD.IADD R3, R2, 0x1, -R3 ;  /* 0x0000000102037824 */ /* 0x000fe200078e0a03 */
[----:B0-----:R-:W-:-:S04]  /*06a0*/  R2UR UR4, R10 ;  /* 0x000000000a0472ca */ /* 0x001fc800000e0000 */
[----:B------:R-:W-:Y:S01]  /*06b0*/  ISETP.NE.AND P2, PT, R3, R0, PT ;  /* 0x000000000300720c */ /* 0x000fe20003f45270 */
[----:B------:R-:W-:-:S05]  /*06c0*/  IMAD.SHL.U32 R3, R2, 0x4, RZ ;  /* 0x0000000402037824 */ /* 0x000fca00078e00ff */
[----:B------:R-:W-:-:S04]  /*06d0*/  LOP3.LUT R6, R2, 0xc, R3, 0x78, !PT ;  /* 0x0000000c02067812 */ /* 0x000fc800078e7803 */
[C---:B------:R-:W-:Y:S01]  /*06e0*/  ISETP.LT.U32.AND P0, PT, R6.reuse, 0x2, !P0 ;  /* 0x000000020600780c */ /* 0x040fe20004701070 */
[----:B------:R-:W-:Y:S02]  /*06f0*/  UIADD3 UR5, -UR4, URZ, URZ ;  /* 0x0000003f04057290 */ /* 0x000fe4000fffe13f */
[----:B------:R-:W-:Y:S01]  /*0700*/  @P2 LEA.HI R0, R6, R6, RZ, 0x1 ;  /* 0x0000000606002211 */ /* 0x000fe200078f08ff */
[----:B------:R-:W-:Y:S02]  /*0710*/  ULDC UR4, c[0x0][0x148] ;  /* 0x0000520000047ab9 */ /* 0x000fe40000000800 */
[----:B------:R-:W-:Y:S01]  /*0720*/  UIMAD UR4, UR4, UR5, UR44 ;  /* 0x00000005040472a4 */ /* 0x000fe2000f8e022c */
[----:B------:R-:W-:-:S05]  /*0730*/  @P2 SHF.R.S32.HI R0, RZ, 0x1, R0 ;  /* 0x00000001ff002819 */ /* 0x000fca0000011400 */
[----:B------:R-:W-:Y:S02]  /*0740*/  @P2 ISETP.NE.AND P3, PT, R0, UR4, PT ;  /* 0x0000000400002c0c */ /* 0x000fe4000bf65270 */
[----:B------:R-:W-:Y:S02]  /*0750*/  SEL R0, RZ, 0x1, !P0 ;  /* 0x00000001ff007807 */ /* 0x000fe40004000000 */
[----:B------:R-:W-:-:S04]  /*0760*/  @P2 SEL R5, RZ, 0x1, P3 ;  /* 0x00000001ff052807 */ /* 0x000fc80001800000 */
[----:B------:R-:W-:Y:S01]  /*0770*/  LOP3.LUT R5, R5, R0, RZ, 0xc0, !PT ;  /* 0x0000000005057212 */ /* 0x000fe200078ec0ff */
[----:B------:R-:W-:Y:S06]  /*0780*/  @!P1 BRA `(.L_x_4) ;  /* 0x0000000000089947 */ /* 0x000fec0003800000 */
[----:B--234-:R-:W-:Y:S01]  /*0790*/  UCGABAR_ARV ;  /* 0x00000000000079c7 */ /* 0x01cfe20008000000 */
[----:B------:R-:W-:Y:S05]  /*07a0*/  BRA `(.L_x_5) ;  /* 0x0000000000047947 */ /* 0x000fea0003800000 */
.L_x_4:
[----:B--234-:R-:W-:Y:S01]  /*07b0*/  NOP ;  /* 0x0000000000007918 */ /* 0x01cfe20000000000 */
.L_x_5:
[----:B------:R-:W-:Y:S01]  /*07c0*/  ULDC.64 UR4, c[0x0][0x618] ;  /* 0x0001860000047ab9 */ /* 0x000fe20000000a00 */
[----:B------:R-:W-:Y:S01]  /*07d0*/  ULDC.64 UR12, c[0x0][0x208] ;  /* 0x00008200000c7ab9 */ /* 0x000fe20000000a00 */
[----:B------:R-:W-:-:S04]  /*07e0*/  ISETP.NE.U32.AND P0, PT, RZ, UR4, PT ;  /* 0x00000004ff007c0c */ /* 0x000fc8000bf05070 */
[----:B------:R-:W-:-:S13]  /*07f0*/  ISETP.NE.AND.EX P0, PT, RZ, UR5, PT, P0 ;  /* 0x00000005ff007c0c */ /* 0x000fda000bf05300 */
[----:B------:R-:W-:Y:S05]  /*0800*/  @!P0 BRA `(.L_x_6) ;  /* 0x0000000000208947 */ /* 0x000fea0003800000 */
[----:B------:R-:W0:Y:S02]  /*0810*/  LDC.64 R2, c[0x0][0x618] ;  /* 0x00018600ff027b82 */ /* 0x000e240000000a00 */
[----:B0-----:R-:W2:Y:S02]  /*0820*/  LDG.E.64 R2, desc[UR12][R2.64] ;  /* 0x0000000c02027981 */ /* 0x001ea4000c1e1b00 */
[----:B--2---:R-:W-:-:S04]  /*0830*/  ISETP.NE.U32.AND P0, PT, R2, RZ, PT ;  /* 0x000000ff0200720c */ /* 0x004fc80003f05070 */
[----:B------:R-:W-:-:S13]  /*0840*/  ISETP.NE.AND.EX P0, PT, R3, RZ, PT, P0 ;  /* 0x000000ff0300720c */ /* 0x000fda0003f05300 */
[----:B------:R-:W-:Y:S05]  /*0850*/  @!P0 BRA `(.L_x_6) ;  /* 0x00000000000c8947 */ /* 0x000fea0003800000 */
[----:B------:R-:W2:Y:S02]  /*0860*/  LD.E R2, desc[UR12][R2.64] ;  /* 0x0000000c02027980 */ /* 0x000ea4000c101900 */
[----:B--2---:R-:W-:Y:S01]  /*0870*/  R2UR UR14, R2 ;  /* 0x00000000020e72ca */ /* 0x004fe200000e0000 */
[----:B------:R-:W-:-:S14]  /*0880*/  BRA `(.L_x_7) ;  /* 0x0000000000247947 */ /* 0x000fdc0003800000 */
.L_x_6:
[----:B------:R-:W-:Y:S02]  /*0890*/  ULDC.64 UR4, c[0x0][0x608] ;  /* 0x0001820000047ab9 */ /* 0x000fe40000000a00 */
[----:B------:R-:W-:-:S04]  /*08a0*/  ISETP.NE.U32.AND P0, PT, RZ, UR4, PT ;  /* 0x00000004ff007c0c */ /* 0x000fc8000bf05070 */
[----:B------:R-:W-:-:S13]  /*08b0*/  ISETP.NE.AND.EX P0, PT, RZ, UR5, PT, P0 ;  /* 0x00000005ff007c0c */ /* 0x000fda000bf05300 */
[----:B------:R-:W-:Y:S05]  /*08c0*/  @!P0 BRA `(.L_x_8) ;  /* 0x0000000000108947 */ /* 0x000fea0003800000 */
[----:B------:R-:W0:Y:S02]  /*08d0*/  LDC.64 R2, c[0x0][0x608] ;  /* 0x00018200ff027b82 */ /* 0x000e240000000a00 */
[----:B0-----:R-:W2:Y:S02]  /*08e0*/  LDG.E R2, desc[UR12][R2.64] ;  /* 0x0000000c02027981 */ /* 0x001ea4000c1e1900 */
[----:B--2---:R-:W-:Y:S01]  /*08f0*/  R2UR UR14, R2 ;  /* 0x00000000020e72ca */ /* 0x004fe200000e0000 */
[----:B------:R-:W-:-:S14]  /*0900*/  BRA `(.L_x_7) ;  /* 0x0000000000047947 */ /* 0x000fdc0003800000 */
.L_x_8:
[----:B------:R-:W-:-:S05]  /*0910*/  ULDC UR14, c[0x0][0x600] ;  /* 0x00018000000e7ab9 */ /* 0x000fca0000000800 */
.L_x_7:
[----:B------:R-:W-:Y:S02]  /*0920*/  ULDC.64 UR4, c[0x0][0x620] ;  /* 0x0001880000047ab9 */ /* 0x000fe40000000a00 */
        /* <DEDUP_REMOVED lines=11> */
.L_x_9:
        /* <DEDUP_REMOVED lines=8> */
.L_x_11:
[----:B------:R-:W-:-:S05]  /*0a60*/  ULDC UR16, c[0x0][0x604] ;  /* 0x0001810000107ab9 */ /* 0x000fca0000000800 */
.L_x_10:
[----:B------:R-:W-:Y:S01]  /*0a70*/  ULDC UR4, c[0x0][0x4d8] ;  /* 0x0001360000047ab9 */ /* 0x000fe20000000800 */
[----:B------:R-:W0:Y:S01]  /*0a80*/  S2R R10, SR_CTAID.Y ;  /* 0x00000000000a7919 */ /* 0x000e220000002600 */
[----:B------:R-:W-:Y:S01]  /*0a90*/  UIADD3 UR4, UR4, 0x7f, URZ ;  /* 0x0000007f04047890 */ /* 0x000fe2000fffe03f */
[----:B------:R-:W-:Y:S01]  /*0aa0*/  ULDC UR45, c[0x0][0x4dc] ;  /* 0x00013700002d7ab9 */ /* 0x000fe20000000800 */
[----:B------:R-:W-:Y:S02]  /*0ab0*/  ULDC UR46, c[0x0][0x4e0] ;  /* 0x00013800002e7ab9 */ /* 0x000fe40000000800 */
[----:B------:R-:W-:Y:S01]  /*0ac0*/  USHF.R.S32.HI UR5, URZ, 0x1f, UR4 ;  /* 0x0000001f3f057899 */ /* 0x000fe20008011404 */
[----:B------:R-:W-:-:S03]  /*0ad0*/  IMAD.U32 R11, RZ, RZ, UR45 ;  /* 0x0000002dff0b7e24 */ /* 0x000fc6000f8e00ff */
[----:B------:R-:W-:Y:S02]  /*0ae0*/  ULEA.HI UR5, UR5, UR4, URZ, 0x7 ;  /* 0x0000000405057291 */ /* 0x000fe4000f8f383f */
[----:B------:R-:W-:Y:S01]  /*0af0*/  IABS R11, R11 ;  /* 0x0000000b000b7213 */ /* 0x000fe20000000000 */
[----:B------:R-:W-:Y:S01]  /*0b00*/  UMOV UR4, URZ ;  /* 0x0000003f00047c82 */ /* 0x000fe20008000000 */
[----:B------:R-:W-:Y:S02]  /*0b10*/  USHF.R.S32.HI UR7, URZ, 0x7, UR5 ;  /* 0x000000073f077899 */ /* 0x000fe40008011405 */
[----:B------:R-:W-:-:S04]  /*0b20*/  R2UR UR17, R11 ;  /* 0x000000000b1172ca */ /* 0x000fc800000e0000 */
[----:B------:R-:W-:-:S05]  /*0b30*/  IMAD.U32 R3, RZ, RZ, UR7 ;  /* 0x00000007ff037e24 */ /* 0x000fca000f8e00ff */
[-C--:B------:R-:W-:Y:S02]  /*0b40*/  IABS R0, R3.reuse ;  /* 0x0000000300007213 */ /* 0x080fe40000000000 */
[----:B------:R-:W-:Y:S02]  /*0b50*/  IABS R3, R3 ;  /* 0x0000000300037213 */ /* 0x000fe40000000000 */
[----:B------:R-:W-:-:S13]  /*0b60*/  R2UR UR11, R0 ;  /* 0x00000000000b72ca */ /* 0x000fda00000e0000 */
[----:B------:R-:W1:Y:S08]  /*0b70*/  I2F.RP R0, UR11 ;  /* 0x0000000b00007d06 */ /* 0x000e700008209400 */
[----:B-1----:R-:W1:Y:S02]  /*0b80*/  MUFU.RCP R0, R0 ;  /* 0x0000000000007308 */ /* 0x002e640000001000 */
[----:B-1----:R-:W-:Y:S01]  /*0b90*/  VIADD R2, R0, 0xffffffe ;  /* 0x0ffffffe00027836 */ /* 0x002fe20000000000 */
[----:B0-----:R-:W-:-:S04]  /*0ba0*/  IABS R0, R10 ;  /* 0x0000000a00007213 */ /* 0x001fc80000000000 */
[----:B------:R-:W-:Y:S01]  /*0bb0*/  R2UR UR9, R0 ;  /* 0x00000000000972ca */ /* 0x000fe200000e0000 */
[----:B------:R-:W0:Y:S08]  /*0bc0*/  F2I.FTZ.U32.TRUNC.NTZ R2, R2 ;  /* 0x0000000200027305 */ /* 0x000e30000021f000 */
[----:B------:R-:W1:Y:S01]  /*0bd0*/  I2F.RP R0, UR17 ;  /* 0x0000001100007d06 */ /* 0x000e620008209400 */
[----:B0-----:R-:W-:Y:S01]  /*0be0*/  R2UR UR5, R2 ;  /* 0x00000000020572ca */ /* 0x001fe200000e0000 */
[----:B------:R-:W-:-:S06]  /*0bf0*/  IMAD.MOV R2, RZ, RZ, -R3 ;  /* 0x000000ffff027224 */ /* 0x000fcc00078e0a03 */
[----:B-1----:R-:W0:Y:S06]  /*0c00*/  MUFU.RCP R0, R0 ;  /* 0x0000000000007308 */ /* 0x002e2c0000001000 */
[----:B------:R-:W-:-:S04]  /*0c10*/  UIADD3 UR8, URZ, -UR5, URZ ;  /* 0x800000053f087290 */ /* 0x000fc8000fffe03f */
[----:B------:R-:W-:-:S04]  /*0c20*/  UIMAD UR8, UR8, UR11, URZ ;  /* 0x0000000b080872a4 */ /* 0x000fc8000f8e023f */
[----:B------:R-:W-:-:S03]  /*0c30*/  UIMAD.WIDE.U32 UR4, UR5, UR8, UR4 ;  /* 0x00000008050472a5 */ /* 0x000fc6000f8e0004 */
[----:B------:R-:W-:Y:S01]  /*0c40*/  R2UR UR8, R2 ;  /* 0x00000000020872ca */ /* 0x000fe200000e0000 */
[----:B------:R-:W-:Y:S01]  /*0c50*/  UIMAD.WIDE.U32 UR4, UR5, UR9, URZ ;  /* 0x00000009050472a5 */ /* 0x000fe2000f8e003f */
[----:B0-----:R-:W-:-:S06]  /*0c60*/  VIADD R2, R0, 0xffffffe ;  /* 0x0ffffffe00027836 */ /* 0x001fcc0000000000 */
[----:B------:R-:W0:Y:S05]  /*0c70*/  F2I.FTZ.U32.TRUNC.NTZ R2, R2 ;  /* 0x0000000200027305 */ /* 0x000e2a000021f000 */
[----:B------:R-:W-:-:S04]  /*0c80*/  UIMAD UR4, UR5, UR8, UR9 ;  /* 0x00000008050472a4 */ /* 0x000fc8000f8e0209 */
[----:B------:R-:W-:-:S11]  /*0c90*/  UISETP.GT.U32.AND UP1, UPT, UR11, UR4, UPT ;  /* 0x000000040b00728c */ /* 0x000fd6000bf24070 */
[----:B------:R-:W-:Y:S02]  /*0ca0*/  @!UP1 UIADD3 UR4, UR4, -UR11, URZ ;  /* 0x8000000b04049290 */ /* 0x000fe4000fffe03f */
[----:B------:R-:W-:Y:S02]  /*0cb0*/  @!UP1 UIADD3 UR5, UR5, 0x1, URZ ;  /* 0x0000000105059890 */ /* 0x000fe4000fffe03f */
[----:B------:R-:W-:Y:S02]  /*0cc0*/  UISETP.GE.U32.AND UP0, UPT, UR4, UR11, UPT ;  /* 0x0000000b0400728c */ /* 0x000fe4000bf06070 */
[----:B------:R-:W-:-:S04]  /*0cd0*/  ULOP3.LUT UR4, UR44, UR7, URZ, 0x3c, !UPT ;  /* 0x000000072c047292 */ /* 0x000fc8000f8e3c3f */
[----:B------:R-:W-:-:S03]  /*0ce0*/  UISETP.GE.AND UP1, UPT, UR4, URZ, UPT ;  /* 0x0000003f0400728c */ /* 0x000fc6000bf26270 */
[----:B------:R-:W-:Y:S02]  /*0cf0*/  UMOV UR4, URZ ;  /* 0x0000003f00047c82 */ /* 0x000fe40008000000 */
[----:B------:R-:W-:Y:S02]  /*0d00*/  @UP0 UIADD3 UR5, UR5, 0x1, URZ ;  /* 0x0000000105050890 */ /* 0x000fe4000fffe03f */
[----:B------:R-:W-:-:S05]  /*0d10*/  UISETP.NE.AND UP0, UPT, UR7, URZ, UPT ;  /* 0x0000003f0700728c */ /* 0x000fca000bf05270 */
[----:B------:R-:W-:Y:S01]  /*0d20*/  UMOV UR11, UR5 ;  /* 0x00000005000b7c82 */ /* 0x000fe20008000000 */
[----:B0-----:R-:W-:Y:S01]  /*0d30*/  R2UR UR5, R2 ;  /* 0x00000000020572ca */ /* 0x001fe200000e0000 */
[----:B------:R-:W-:Y:S01]  /*0d40*/  @!UP1 UIADD3 UR11, -UR11, URZ, URZ ;  /* 0x0000003f0b0b9290 */ /* 0x000fe2000fffe13f */
[----:B------:R-:W-:-:S03]  /*0d50*/  IMAD.U32 R2, RZ, RZ, UR46 ;  /* 0x0000002eff027e24 */ /* 0x000fc6000f8e00ff */
[----:B------:R-:W-:Y:S02]  /*0d60*/  @!UP0 ULOP3.LUT UR11, URZ, UR7, URZ, 0x33, !UPT ;  /* 0x000000073f0b8292 */ /* 0x000fe4000f8e333f */
[----:B------:R-:W-:-:S04]  /*0d70*/  IABS R2, R2 ;  /* 0x0000000200027213 */ /* 0x000fc80000000000 */
[----:B------:R-:W-:Y:S01]  /*0d80*/  IMAD.U32 R0, RZ, RZ, UR11 ;  /* 0x0000000bff007e24 */ /* 0x000fe2000f8e00ff */
[----:B------:R-:W-:Y:S01]  /*0d90*/  R2UR UR18, R2 ;  /* 0x00000000021272ca */ /* 0x000fe200000e0000 */
[----:B------:R-:W-:-:S03]  /*0da0*/  UIADD3 UR8, URZ, -UR5, URZ ;  /* 0x800000053f087290 */ /* 0x000fc6000fffe03f */
[----:B------:R-:W-:Y:S01]  /*0db0*/  IABS R0, R0 ;  /* 0x0000000000007213 */ /* 0x000fe20000000000 */
[----:B------:R-:W-:-:S03]  /*0dc0*/  UIMAD UR8, UR8, UR17, URZ ;  /* 0x00000011080872a4 */ /* 0x000fc6000f8e023f */
[----:B------:R-:W-:Y:S01]  /*0dd0*/  R2UR UR9, R0 ;  /* 0x00000000000972ca */ /* 0x000fe200000e0000 */
[----:B------:R-:W-:-:S04]  /*0de0*/  UIMAD.WIDE.U32 UR4, UR5, UR8, UR4 ;  /* 0x00000008050472a5 */ /* 0x000fc8000f8e0004 */
[----:B------:R-:W0:Y:S08]  /*0df0*/  I2F.RP R0, UR18 ;  /* 0x0000001200007d06 */ /* 0x000e300008209400 */
[----:B------:R-:W-:-:S04]  /*0e00*/  UIMAD.WIDE.U32 UR4, UR5, UR9, URZ ;  /* 0x00000009050472a5 */ /* 0x000fc8000f8e003f */
[----:B------:R-:W-:Y:S01]  /*0e10*/  UIADD3 UR4, -UR5, URZ, URZ ;  /* 0x0000003f05047290 */ /* 0x000fe2000fffe13f */
[----:B0-----:R-:W0:Y:S03]  /*0e20*/  MUFU.RCP R0, R0 ;  /* 0x0000000000007308 */ /* 0x001e260000001000 */
[----:B------:R-:W-:-:S04]  /*0e30*/  UIMAD UR4, UR17, UR4, UR9 ;  /* 0x00000004110472a4 */ /* 0x000fc8000f8e0209 */
[----:B------:R-:W-:-:S11]  /*0e40*/  UISETP.GT.U32.AND UP1, UPT, UR17, UR4, UPT ;  /* 0x000000041100728c */ /* 0x000fd6000bf24070 */
[----:B------:R-:W-:Y:S01]  /*0e50*/  @!UP1 UIADD3 UR4, UR4, -UR17, URZ ;  /* 0x8000001104049290 */ /* 0x000fe2000fffe03f */
[----:B0-----:R-:W-:Y:S01]  /*0e60*/  VIADD R2, R0, 0xffffffe ;  /* 0x0ffffffe00027836 */ /* 0x001fe20000000000 */
[----:B------:R-:W-:Y:S02]  /*0e70*/  @!UP1 UIADD3 UR5, UR5, 0x1, URZ ;  /* 0x0000000105059890 */ /* 0x000fe4000fffe03f */
[----:B------:R-:W-:Y:S02]  /*0e80*/  UISETP.GE.U32.AND UP0, UPT, UR4, UR17, UPT ;  /* 0x000000110400728c */ /* 0x000fe4000bf06070 */
[----:B------:R-:W-:Y:S01]  /*0e90*/  ULOP3.LUT UR4, UR11, UR45, URZ, 0x3c, !UPT ;  /* 0x0000002d0b047292 */ /* 0x000fe2000f8e3c3f */
[----:B------:R-:W0:Y:S03]  /*0ea0*/  F2I.FTZ.U32.TRUNC.NTZ R2, R2 ;  /* 0x0000000200027305 */ /* 0x000e26000021f000 */
[----:B------:R-:W-:-:S03]  /*0eb0*/  UISETP.GE.AND UP1, UPT, UR4, URZ, UPT ;  /* 0x0000003f0400728c */ /* 0x000fc6000bf26270 */
[----:B------:R-:W-:Y:S02]  /*0ec0*/  UMOV UR4, URZ ;  /* 0x0000003f00047c82 */ /* 0x000fe40008000000 */
[----:B------:R-:W-:Y:S02]  /*0ed0*/  @UP0 UIADD3 UR5, UR5, 0x1, URZ ;  /* 0x0000000105050890 */ /* 0x000fe4000fffe03f */
[----:B------:R-:W-:-:S05]  /*0ee0*/  UISETP.NE.AND UP0, UPT, UR45, URZ, UPT ;  /* 0x0000003f2d00728c */ /* 0x000fca000bf05270 */
[----:B------:R-:W-:Y:S01]  /*0ef0*/  UMOV UR17, UR5 ;  /* 0x0000000500117c82 */ /* 0x000fe20008000000 */
[----:B0-----:R-:W-:Y:S01]  /*0f00*/  R2UR UR5, R2 ;  /* 0x00000000020572ca */ /* 0x001fe200000e0000 */
[----:B------:R-:W-:-:S04]  /*0f10*/  @!UP1 UIADD3 UR17, -UR17, URZ, URZ ;  /* 0x0000003f11119290 */ /* 0x000fc8000fffe13f */
[----:B------:R-:W-:-:S06]  /*0f20*/  @!UP0 ULOP3.LUT UR17, URZ, UR45, URZ, 0x33, !UPT ;  /* 0x0000002d3f118292 */ /* 0x000fcc000f8e333f */
[----:B------:R-:W-:Y:S02]  /*0f30*/  IMAD.U32 R0, RZ, RZ, UR17 ;  /* 0x00000011ff007e24 */ /* 0x000fe4000f8e00ff */
[----:B------:R-:W-:-:S03]  /*0f40*/  UIADD3 UR8, URZ, -UR5, URZ ;  /* 0x800000053f087290 */ /* 0x000fc6000fffe03f */
[----:B------:R-:W-:Y:S01]  /*0f50*/  IABS R0, R0 ;  /* 0x0000000000007213 */ /* 0x000fe20000000000 */
[----:B------:R-:W-:-:S03]  /*0f60*/  UIMAD UR8, UR8, UR18, URZ ;  /* 0x00000012080872a4 */ /* 0x000fc6000f8e023f */
[----:B------:R-:W-:Y:S01]  /*0f70*/  R2UR UR9, R0 ;  /* 0x00000000000972ca */ /* 0x000fe200000e0000 */
[----:B------:R-:W-:-:S12]  /*0f80*/  UIMAD.WIDE.U32 UR4, UR5, UR8, UR4 ;  /* 0x00000008050472a5 */ /* 0x000fd8000f8e0004 */
[----:B------:R-:W-:-:S04]  /*0f90*/  UIMAD.WIDE.U32 UR4, UR5, UR9, URZ ;  /* 0x00000009050472a5 */ /* 0x000fc8000f8e003f */
[----:B------:R-:W-:-:S04]  /*0fa0*/  UIADD3 UR4, -UR5, URZ, URZ ;  /* 0x0000003f05047290 */ /* 0x000fc8000fffe13f */
[----:B------:R-:W-:-:S04]  /*0fb0*/  UIMAD UR4, UR18, UR4, UR9 ;  /* 0x00000004120472a4 */ /* 0x000fc8000f8e0209 */
[----:B------:R-:W-:-:S11]  /*0fc0*/  UISETP.GT.U32.AND UP1, UPT, UR18, UR4, UPT ;  /* 0x000000041200728c */ /* 0x000fd6000bf24070 */
[----:B------:R-:W-:Y:S02]  /*0fd0*/  @!UP1 UIADD3 UR4, UR4, -UR18, URZ ;  /* 0x8000001204049290 */ /* 0x000fe4000fffe03f */
[----:B------:R-:W-:Y:S02]  /*0fe0*/  @!UP1 UIADD3 UR5, UR5, 0x1, URZ ;  /* 0x0000000105059890 */ /* 0x000fe4000fffe03f */
[----:B------:R-:W-:Y:S02]  /*0ff0*/  UISETP.GE.U32.AND UP0, UPT, UR4, UR18, UPT ;  /* 0x000000120400728c */ /* 0x000fe4000bf06070 */
[----:B------:R-:W-:-:S04]  /*1000*/  ULOP3.LUT UR4, UR17, UR46, URZ, 0x3c, !UPT ;  /* 0x0000002e11047292 */ /* 0x000fc8000f8e3c3f */
[----:B------:R-:W-:Y:S02]  /*1010*/  UISETP.GE.AND UP1, UPT, UR4, URZ, UPT ;  /* 0x0000003f0400728c */ /* 0x000fe4000bf26270 */
[----:B------:R-:W-:-:S03]  /*1020*/  UIADD3 UR4, -UR11, URZ, URZ ;  /* 0x0000003f0b047290 */ /* 0x000fc6000fffe13f */
[----:B------:R-:W-:Y:S02]  /*1030*/  @UP0 UIADD3 UR5, UR5, 0x1, URZ ;  /* 0x0000000105050890 */ /* 0x000fe4000fffe03f */
[----:B------:R-:W-:Y:S02]  /*1040*/  UISETP.NE.AND UP0, UPT, UR46, URZ, UPT ;  /* 0x0000003f2e00728c */ /* 0x000fe4000bf05270 */
[----:B------:R-:W-:-:S03]  /*1050*/  UIMAD UR44, UR7, UR4, UR44 ;  /* 0x00000004072c72a4 */ /* 0x000fc6000f8e022c */
[----:B------:R-:W-:Y:S01]  /*1060*/  UMOV UR23, UR5 ;  /* 0x0000000500177c82 */ /* 0x000fe20008000000 */
[----:B------:R-:W-:Y:S02]  /*1070*/  UIADD3 UR5, -UR17, URZ, URZ ;  /* 0x0000003f11057290 */ /* 0x000fe4000fffe13f */
[----:B------:R-:W-:Y:S02]  /*1080*/  @!UP1 UIADD3 UR23, -UR23, URZ, URZ ;  /* 0x0000003f17179290 */ /* 0x000fe4000fffe13f */
[----:B------:R-:W-:Y:S02]  /*1090*/  UIMAD UR45, UR45, UR5, UR11 ;  /* 0x000000052d2d72a4 */ /* 0x000fe4000f8e020b */
[----:B------:R-:W-:-:S04]  /*10a0*/  @!UP0 ULOP3.LUT UR23, URZ, UR46, URZ, 0x33, !UPT ;  /* 0x0000002e3f178292 */ /* 0x000fc8000f8e333f */
[----:B------:R-:W-:-:S04]  /*10b0*/  UIADD3 UR8, -UR23, URZ, URZ ;  /* 0x0000003f17087290 */ /* 0x000fc8000fffe13f */
[----:B------:R-:W-:Y:S01]  /*10c0*/  UIMAD UR46, UR46, UR8, UR17 ;  /* 0x000000082e2e72a4 */ /* 0x000fe2000f8e0211 */
[----:B------:R-:W-:Y:S11]  /*10d0*/  @!P1 BRA `(.L_x_12) ;  /* 0x00000000000c9947 */ /* 0x000ff60003800000 */
[----:B------:R-:W-:Y:S01]  /*10e0*/  UCGABAR_WAIT ;  /* 0x0000000000007dc7 */ /* 0x000fe20008000000 */
[----:B------:R-:W-:Y:S01]  /*10f0*/  CCTL.IVALL ;  /* 0x00000000ff00798f */ /* 0x000fe20002000000 */
[----:B------:R-:W-:Y:S05]  /*1100*/  BRA `(.L_x_13) ;  /* 0x0000000000047947 */ /* 0x000fea0003800000 */
.L_x_12:
[----:B------:R-:W-:Y:S06]  /*1110*/  BAR.SYNC.DEFER_BLOCKING 0x0 ;  /* 0x0000000000007b1d */ /* 0x000fec0000010000 */
.L_x_13:
[----:B------:R-:W-:Y:S01]  /*1120*/  ULDC UR52, c[0x0][0x294] ;  /* 0x0000a50000347ab9 */ /* 0x000fe20000000800 */
[----:B------:R-:W-:Y:S01]  /*1130*/  ISETP.NE.AND P0, PT, RZ, UR10, PT ;  /* 0x0000000aff007c0c */ /* 0x000fe2000bf05270 */
[----:B------:R-:W-:-:S04]  /*1140*/  UIADD3 UR4, UR52, 0x1f, URZ ;  /* 0x0000001f34047890 */ /* 0x000fc8000fffe03f */
[----:B------:R-:W-:-:S04]  /*1150*/  USHF.R.S32.HI UR5, URZ, 0x1f, UR4 ;  /* 0x0000001f3f057899 */ /* 0x000fc80008011404 */
[----:B------:R-:W-:-:S04]  /*1160*/  ULEA.HI UR5, UR5, UR4, URZ, 0x5 ;  /* 0x0000000405057291 */ /* 0x000fc8000f8f283f */
[----:B------:R-:W-:Y:S01]  /*1170*/  USHF.R.S32.HI UR47, URZ, 0x5, UR5 ;  /* 0x000000053f2f7899 */ /* 0x000fe20008011405 */
[----:B------:R-:W-:Y:S11]  /*1180*/  @!P0 BRA `(.L_x_14) ;  /* 0x0000016000308947 */ /* 0x000ff60003800000 */
[----:B------:R-:W-:-:S06]  /*1190*/  UISETP.NE.AND UP0, UPT, UR10, 0x1, UPT ;  /* 0x000000010a00788c */ /* 0x000fcc000bf05270 */
[----:B------:R-:W-:-:S13]  /*11a0*/  PLOP3.LUT P0, PT, PT, PT, UP0, 0x80, 0x0 ;  /* 0x000000000000781c */ /* 0x000fda0003f0f008 */
[----:B------:R-:W-:Y:S05]  /*11b0*/  @P0 EXIT ;  /* 0x000000000000094d */ /* 0x000fea0003800000 */
[----:B------:R0:W-:Y:S01]  /*11c0*/  STL [R1], RZ ;  /* 0x000000ff01007387 */ /* 0x0001e20000100800 */
[----:B------:R-:W-:Y:S01]  /*11d0*/  UISETP.GE.AND UP0, UPT, UR52, 0x1, UPT ;  /* 0x000000013400788c */ /* 0x000fe2000bf06270 */
[----:B------:R-:W-:Y:S01]  /*11e0*/  CS2R R86, SRZ ;  /* 0x0000000000567805 */ /* 0x000fe2000001ff00 */
[----:B------:R-:W-:Y:S01]  /*11f0*/  UMOV UR4, URZ ;  /* 0x0000003f00047c82 */ /* 0x000fe20008000000 */
[----:B------:R0:W-:Y:S01]  /*1200*/  STL [R1+0x4], RZ ;  /* 0x000004ff01007387 */ /* 0x0001e20000100800 */
[----:B------:R-:W-:Y:S02]  /*1210*/  CS2R R152, SRZ ;  /* 0x0000000000987805 */ /* 0x000fe4000001ff00 */
[----:B------:R-:W-:Y:S02]  /*1220*/  CS2R R154, SRZ ;  /* 0x00000000009a7805 */ /* 0x000fe4000001ff00 */
[----:B------:R-:W-:Y:S01]  /*1230*/  PLOP3.LUT P0, PT, PT, PT, UP0, 0x80, 0x0 ;  /* 0x000000000000781c */ /* 0x000fe20003f0f008 */
[----:B------:R0:W-:Y:S01]  /*1240*/  STL [R1+0x8], RZ ;  /* 0x000008ff01007387 */ /* 0x0001e20000100800 */
[----:B------:R-:W-:-:S02]  /*1250*/  CS2R R156, SRZ ;  /* 0x00000000009c7805 */ /* 0x000fc4000001ff00 */
[----:B------:R-:W-:Y:S02]  /*1260*/  CS2R R158, SRZ ;  /* 0x00000000009e7805 */ /* 0x000fe4000001ff00 */
[----:B------:R-:W-:Y:S01]  /*1270*/  CS2R R160, SRZ ;  /* 0x0000000000a07805 */ /* 0x000fe2000001ff00 */
[----:B------:R0:W-:Y:S01]  /*1280*/  STL [R1+0xc], RZ ;  /* 0x00000cff01007387 */ /* 0x0001e20000100800 */
[----:B------:R-:W-:Y:S02]  /*1290*/  CS2R R162, SRZ ;  /* 0x0000000000a27805 */ /* 0x000fe4000001ff00 */
[----:B------:R-:W-:Y:S02]  /*12a0*/  CS2R R164, SRZ ;  /* 0x0000000000a47805 */ /* 0x000fe4000001ff00 */
[----:B------:R-:W-:Y:S01]  /*12b0*/  CS2R R166, SRZ ;  /* 0x0000000000a67805 */ /* 0x000fe2000001ff00 */
        /* <DEDUP_REMOVED lines=116> */
[----:B------:R0:W-:Y:S04]  /*1a00*/  STL [R1+0x84], RZ ;  /* 0x000084ff01007387 */ /* 0x0001e80000100800 */
        /* <DEDUP_REMOVED lines=29> */
[----:B------:R0:W-:Y:S01]  /*1be0*/  STL [R1+0xfc], RZ ;  /* 0x0000fcff01007387 */ /* 0x0001e20000100800 */
[----:B------:R-:W-:Y:S05]  /*1bf0*/  @!P0 BRA `(.L_x_15) ;  /* 0x0000000c00f48947 */ /* 0x000fea0003800000 */
[----:B------:R-:W-:-:S04]  /*1c00*/  ULOP3.LUT UR4, UR15, 0x1, URZ, 0xfc, !UPT ;  /* 0x000000010f047892 */ /* 0x000fc8000f8efc3f */
[----:B------:R-:W-:-:S06]  /*1c10*/  UISETP.NE.AND UP0, UPT, UR4, 0x3, UPT ;  /* 0x000000030400788c */ /* 0x000fcc000bf05270 */
[----:B------:R-:W-:-:S13]  /*1c20*/  PLOP3.LUT P1, PT, PT, PT, UP0, 0x80, 0x0 ;  /* 0x000000000000781c */ /* 0x000fda0003f2f008 */
[----:B------:R-:W-:Y:S05]  /*1c30*/  @!P1 BRA `(.L_x_16) ;  /* 0x0000000000049947 */ /* 0x000fea0003800000 */
[----:B------:R-:W-:Y:S01]  /*1c40*/  BPT.TRAP 0x1 ;  /* 0x000000040000795c */ /* 0x000fe20000300000 */
.L_x_16:
[----:B------:R-:W1:Y:S01]  /*1c50*/  S2UR UR5, SR_CgaCtaId ;  /* 0x00000000000579c3 */ /* 0x000e620000008800 */
[----:B------:R-:W-:Y:S01]  /*1c60*/  SHF.L.U32 R0, RZ, 0x1f, RZ ;  /* 0x0000001fff007819 */ /* 0x000fe200000006ff */
[----:B------:R-:W-:Y:S02]  /*1c70*/  UMOV UR4, 0x400 ;  /* 0x0000040000047882 */ /* 0x000fe40000000000 */
[----:B-1----:R-:W-:-:S12]  /*1c80*/  ULEA UR6, UR5, UR4, 0x18 ;  /* 0x0000000405067291 */ /* 0x002fd8000f8ec03f */
.L_x_17:
[----:B-1----:R-:W-:-:S04]  /*1c90*/  IMAD.U32 R3, RZ, RZ, UR6 ;  /* 0x00000006ff037e24 */ /* 0x002fc8000f8e00ff */
[----:B------:R1:W2:Y:S03]  /*1ca0*/  SYNCS.PHASECHK.TRANS64.TRYWAIT P1, [R3+URZ+0x36000], R0 ;  /* 0x03600000030075a7 */ /* 0x0002a6000802017f */
[----:B--2---:R-:W-:Y:S05]  /*1cb0*/  @!P1 NANOSLEEP.SYNCS 0x989680 ;  /* 0x009896800000995d */ /* 0x004fea0003900000 */
[----:B------:R-:W2:Y:S02]  /*1cc0*/  @!P1 SYNCS.PHASECHK.TRANS64 P1, [R3+URZ+0x36000], R0 ;  /* 0x03600000030095a7 */ /* 0x000ea4000802007f */
[----:B--2---:R-:W-:Y:S05]  /*1cd0*/  @!P1 BRA `(.L_x_17) ;  /* 0xfffffffc00ec9947 */ /* 0x004fea000383ffff */
[----:B------:R-:W-:Y:S01]  /*1ce0*/  UIADD3 UR4, UR6, 0x24000, URZ ;  /* 0x0002400006047890 */ /* 0x000fe2000fffe03f */
[----:B------:R-:W-:Y:S01]  /*1cf0*/  WARPGROUP.ARRIVE ;  /* 0x00000000000079c5 */ /* 0x000fe20000000000 */
[----:B------:R-:W-:Y:S02]  /*1d00*/  UMOV UR7, 0x40000040 ;  /* 0x4000004000077882 */ /* 0x000fe40000000000 */
[----:B------:R-:W-:Y:S02]  /*1d10*/  USHF.R.U32.HI UR5, URZ, 0x4, UR4 ;  /* 0x000000043f057899 */ /* 0x000fe40008011604 */
[----:B------:R-:W-:Y:S02]  /*1d20*/  USHF.R.U32.HI UR4, URZ, 0x4, UR6 ;  /* 0x000000043f047899 */ /* 0x000fe40008011606 */
[----:B------:R-:W-:Y:S02]  /*1d30*/  ULOP3.LUT UR5, UR5, 0x3fff, URZ, 0xc0, !UPT ;  /* 0x00003fff05057892 */ /* 0x000fe4000f8ec03f */
[----:B------:R-:W-:-:S02]  /*1d40*/  ULOP3.LUT UR8, UR4, 0x3fff, URZ, 0xc0, !UPT ;  /* 0x00003fff04087892 */ /* 0x000fc4000f8ec03f */
[----:B------:R-:W-:-:S03]  /*1d50*/  ULOP3.LUT UR9, UR5, 0x1000000, URZ, 0xfc, !UPT ;  /* 0x0100000005097892 */ /* 0x000fc6000f8efc3f */
[----:B------:R-:W-:Y:S02]  /*1d60*/  UMOV UR5, 0x40000040 ;  /* 0x4000004000057882 */ /* 0x000fe40000000000 */
[----:B------:R-:W-:Y:S02]  /*1d70*/  UMOV UR4, UR8 ;  /* 0x0000000800047c82 */ /* 0x000fe40008000000 */
[----:B------:R-:W-:Y:S02]  /*1d80*/  UMOV UR6, UR9 ;  /* 0x0000000900067c82 */ /* 0x000fe40008000000 */
[----:B------:R-:W-:Y:S01]  /*1d90*/  HGMMA.64x128x16.F32 R72, gdesc[UR4].tnspA.tnspB, RZ, !UPT, gsb0 ;  /* 0x61e00000044879f0 */ /* 0x000fe2000c0008ff */
[----:B------:R-:W-:Y:S01]  /*1da0*/  UIADD3 UR4, UR8, 0x100, URZ ;  /* 0x0000010008047890 */ /* 0x000fe2000fffe03f */
[----:B------:R-:W-:Y:S01]  /*1db0*/  UMOV UR5, 0x40000040 ;  /* 0x4000004000057882 */ /* 0x000fe20000000000 */
[----:B------:R-:W-:Y:S02]  /*1dc0*/  WARPGROUP.DEPBAR.LE gsb0, 0x0 ;  /* 0x00008000000079c5 */ /* 0x000fe40000010000 */
[----:B------:R-:W-:Y:S01]  /*1dd0*/  WARPGROUP.ARRIVE ;  /* 0x00000000000079c5 */ /* 0x000fe20000000000 */
[----:B------:R-:W-:-:S02]  /*1de0*/  IMAD.MOV.U32 R52, RZ, RZ, R88 ;  /* 0x000000ffff347224 */ /* 0x000fc400078e0058 */
[----:B------:R-:W-:Y:S02]  /*1df0*/  IMAD.MOV.U32 R51, RZ, RZ, R89 ;  /* 0x000000ffff337224 */ /* 0x000fe400078e0059 */
[----:B------:R-:W-:Y:S02]  /*1e00*/  IMAD.MOV.U32 R50, RZ, RZ, R90 ;  /* 0x000000ffff327224 */ /* 0x000fe400078e005a */
[----:B------:R-:W-:Y:S01]  /*1e10*/  HGMMA.64x128x16.F32 R152, gdesc[UR4].tnspA.tnspB, RZ, !UPT, gsb0 ;  /* 0x61e00000049879f0 */ /* 0x000fe2000c0008ff */
[----:B------:R-:W-:Y:S01]  /*1e20*/  UIADD3 UR4, UR8, 0x200, URZ ;  /* 0x0000020008047890 */ /* 0x000fe2000fffe03f */
[----:B------:R-:W-:Y:S01]  /*1e30*/  IMAD.MOV.U32 R49, RZ, RZ, R91 ;  /* 0x000000ffff317224 */ /* 0x000fe200078e005b */
[----:B------:R-:W-:Y:S01]  /*1e40*/  UMOV UR5, 0x40000040 ;  /* 0x4000004000057882 */ /* 0x000fe20000000000 */
[----:B------:R-:W-:Y:S02]  /*1e50*/  IMAD.MOV.U32 R48, RZ, RZ, R92 ;  /* 0x000000ffff307224 */ /* 0x000fe400078e005c */
[----:B------:R-:W-:-:S02]  /*1e60*/  IMAD.MOV.U32 R47, RZ, RZ, R93 ;  /* 0x000000ffff2f7224 */ /* 0x000fc400078e005d */
[----:B------:R-:W-:Y:S02]  /*1e70*/  IMAD.MOV.U32 R46, RZ, RZ, R94 ;  /* 0x000000ffff2e7224 */ /* 0x000fe400078e005e */
[----:B------:R-:W-:Y:S02]  /*1e80*/  IMAD.MOV.U32 R45, RZ, RZ, R95 ;  /* 0x000000ffff2d7224 */ /* 0x000fe400078e005f */
[----:B------:R-:W-:Y:S02]  /*1e90*/  IMAD.MOV.U32 R44, RZ, RZ, R96 ;  /* 0x000000ffff2c7224 */ /* 0x000fe400078e0060 */
[----:B------:R-:W-:Y:S02]  /*1ea0*/  IMAD.MOV.U32 R43, RZ, RZ, R97 ;  /* 0x000000ffff2b7224 */ /* 0x000fe400078e0061 */
        /* <DEDUP_REMOVED lines=35> */
[----:B-1----:R-:W-:Y:S02]  /*20e0*/  IMAD.MOV.U32 R3, RZ, RZ, R133 ;  /* 0x000000ffff037224 */ /* 0x002fe400078e0085 */
        /* <DEDUP_REMOVED lines=22> */
[----:B------:R-:W-:Y:S01]  /*2250*/  IMAD.MOV.U32 R220, RZ, RZ, R36 ;  /* 0x000000ffffdc7224 */ /* 0x000fe200078e0024 */
[----:B------:R-:W-:Y:S02]  /*2260*/  WARPGROUP.DEPBAR.LE gsb0, 0x0 ;  /* 0x00008000000079c5 */ /* 0x000fe40000010000 */
[----:B------:R-:W-:Y:S01]  /*2270*/  WARPGROUP.ARRIVE ;  /* 0x00000000000079c5 */ /* 0x000fe20000000000 */
[----:B------:R1:W-:Y:S01]  /*2280*/  STL.64 [R1+0x168], R214 ;  /* 0x000168d601007387 */ /* 0x0003e20000100a00 */
[----:B------:R-:W-:Y:S02]  /*2290*/  IMAD.MOV.U32 R221, RZ, RZ, R35 ;  /* 0x000000ffffdd7224 */ /* 0x000fe400078e0023 */
[----:B------:R-:W-:Y:S01]  /*22a0*/  IMAD.MOV.U32 R222, RZ, RZ, R34 ;  /* 0x000000ffffde7224 */ /* 0x000fe200078e0022 */
[----:B------:R2:W-:Y:S01]  /*22b0*/  STL.64 [R1+0x160], R212 ;  /* 0x000160d401007387 */ /* 0x0005e20000100a00 */
[----:B------:R-:W-:Y:S01]  /*22c0*/  HGMMA.64x128x16.F32 R88, gdesc[UR4].tnspA.tnspB, RZ, !UPT, gsb0 ;  /* 0x61e00000045879f0 */ /* 0x000fe2000c0008ff */
[----:B------:R-:W-:Y:S01]  /*22d0*/  UIADD3 UR4, UR8, 0x300, URZ ;  /* 0x0000030008047890 */ /* 0x000fe2000fffe03f */
[----:B------:R-:W-:Y:S01]  /*22e0*/  IMAD.MOV.U32 R223, RZ, RZ, R33 ;  /* 0x000000ffffdf7224 */ /* 0x000fe200078e0021 */
[----:B------:R3:W-:Y:S01]  /*22f0*/  STL.64 [R1+0x158], R210 ;  /* 0x000158d201007387 */ /* 0x0007e20000100a00 */
[----:B------:R-:W-:Y:S01]  /*2300*/  IMAD.MOV.U32 R224, RZ, RZ, R32 ;  /* 0x000000ffffe07224 */ /* 0x000fe200078e0020 */
[----:B------:R-:W-:Y:S01]  /*2310*/  UMOV UR5, 0x40000040 ;  /* 0x4000004000057882 */ /* 0x000fe20000000000 */
[----:B------:R-:W-:Y:S01]  /*2320*/  IMAD.MOV.U32 R225, RZ, RZ, R31 ;  /* 0x000000ffffe17224 */ /* 0x000fe200078e001f */
[----:B------:R4:W-:Y:S01]  /*2330*/  STL.64 [R1+0x150], R208 ;  /* 0x000150d001007387 */ /* 0x0009e20000100a00 */
[----:B-1----:R-:W-:-:S02]  /*2340*/  IMAD.MOV.U32 R214, RZ, RZ, R42 ;  /* 0x000000ffffd67224 */ /* 0x002fc400078e002a */
[----:B------:R-:W-:Y:S01]  /*2350*/  IMAD.MOV.U32 R215, RZ, RZ, R41 ;  /* 0x000000ffffd77224 */ /* 0x000fe200078e0029 */
[----:B------:R1:W-:Y:S01]  /*2360*/  STL.64 [R1+0x148], R206 ;  /* 0x000148ce01007387 */ /* 0x0003e20000100a00 */
[----:B--2---:R-:W-:Y:S02]  /*2370*/  IMAD.MOV.U32 R212, RZ, RZ, R44 ;  /* 0x000000ffffd47224 */ /* 0x004fe400078e002c */
[----:B------:R-:W-:Y:S01]  /*2380*/  IMAD.MOV.U32 R213, RZ, RZ, R43 ;  /* 0x000000ffffd57224 */ /* 0x000fe200078e002b */
[----:B------:R2:W-:Y:S01]  /*2390*/  STL.64 [R1+0x140], R204 ;  /* 0x000140cc01007387 */ /* 0x0005e20000100a00 */
[----:B---3--:R-:W-:Y:S02]  /*23a0*/  IMAD.MOV.U32 R210, RZ, RZ, R46 ;  /* 0x000000ffffd27224 */ /* 0x008fe400078e002e */
[----:B------:R-:W-:Y:S01]  /*23b0*/  IMAD.MOV.U32 R211, RZ, RZ, R45 ;  /* 0x000000ffffd37224 */ /* 0x000fe200078e002d */
[----:B------:R3:W-:Y:S01]  /*23c0*/  STL.64 [R1+0x138], R202 ;  /* 0x000138ca01007387 */ /* 0x0007e20000100a00 */
[----:B----4-:R-:W-:-:S02]  /*23d0*/  IMAD.MOV.U32 R208, RZ, RZ, R48 ;  /* 0x000000ffffd07224 */ /* 0x010fc400078e0030 */
[----:B------:R-:W-:Y:S01]  /*23e0*/  IMAD.MOV.U32 R209, RZ, RZ, R47 ;  /* 0x000000ffffd17224 */ /* 0x000fe200078e002f */
[----:B------:R4:W-:Y:S01]  /*23f0*/  STL.64 [R1+0x130], R200 ;  /* 0x000130c801007387 */ /* 0x0009e20000100a00 */
[----:B-1----:R-:W-:Y:S02]  /*2400*/  IMAD.MOV.U32 R206, RZ, RZ, R50 ;  /* 0x000000ffffce7224 */ /* 0x002fe400078e0032 */
[----:B------:R-:W-:Y:S01]  /*2410*/  IMAD.MOV.U32 R207, RZ, RZ, R49 ;  /* 0x000000ffffcf7224 */ /* 0x000fe200078e0031 */
[----:B------:R1:W-:Y:S01]  /*2420*/  STL.64 [R1+0x128], R198 ;  /* 0x000128c601007387 */ /* 0x0003e20000100a00 */
[----:B--2---:R-:W-:Y:S02]  /*2430*/  IMAD.MOV.U32 R204, RZ, RZ, R52 ;  /* 0x000000ffffcc7224 */ /* 0x004fe400078e0034 */
[----:B------:R-:W-:Y:S01]  /*2440*/  IMAD.MOV.U32 R205, RZ, RZ, R51 ;  /* 0x000000ffffcd7224 */ /* 0x000fe200078e0033 */
[----:B------:R2:W-:Y:S01]  /*2450*/  STL.64 [R1+0x120], R196 ;  /* 0x000120c401007387 */ /* 0x0005e20000100a00 */
[----:B---3--:R-:W-:-:S02]  /*2460*/  IMAD.MOV.U32 R202, RZ, RZ, R54 ;  /* 0x000000ffffca7224 */ /* 0x008fc400078e0036 */
[----:B------:R-:W-:Y:S01]  /*2470*/  IMAD.MOV.U32 R203, RZ, RZ, R53 ;  /* 0x000000ffffcb7224 */ /* 0x000fe200078e0035 */
[----:B------:R3:W-:Y:S01]  /*2480*/  STL.64 [R1+0x118], R194 ;  /* 0x000118c201007387 */ /* 0x0007e20000100a00 */
[----:B----4-:R-:W-:Y:S02]  /*2490*/  IMAD.MOV.U32 R200, RZ, RZ, R56 ;  /* 0x000000ffffc87224 */ /* 0x010fe400078e0038 */
[----:B------:R-:W-:Y:S01]  /*24a0*/  IMAD.MOV.U32 R201, RZ, RZ, R55 ;  /* 0x000000ffffc97224 */ /* 0x000fe200078e0037 */
[----:B------:R4:W-:Y:S01]  /*24b0*/  STL.64 [R1+0x110], R192 ;  /* 0x000110c001007387 */ /* 0x0009e20000100a00 */
[----:B-1----:R-:W-:Y:S02]  /*24c0*/  IMAD.MOV.U32 R198, RZ, RZ, R58 ;  /* 0x000000ffffc67224 */ /* 0x002fe400078e003a */
[----:B------:R-:W-:Y:S01]  /*24d0*/  IMAD.MOV.U32 R199, RZ, RZ, R57 ;  /* 0x000000ffffc77224 */ /* 0x000fe200078e0039 */
[----:B------:R1:W-:Y:S01]  /*24e0*/  STL.64 [R1+0x108], R190 ;  /* 0x000108be01007387 */ /* 0x0003e20000100a00 */
[----:B--2---:R-:W-:-:S02]  /*24f0*/  IMAD.MOV.U32 R196, RZ, RZ, R60 ;  /* 0x000000ffffc47224 */ /* 0x004fc400078e003c */
[----:B------:R-:W-:Y:S01]  /*2500*/  IMAD.MOV.U32 R197, RZ, RZ, R59 ;  /* 0x000000ffffc57224 */ /* 0x000fe200078e003b */
[----:B------:R2:W-:Y:S01]  /*2510*/  STL.64 [R1+0x100], R188 ;  /* 0x000100bc01007387 */ /* 0x0005e20000100a00 */
[----:B---3--:R-:W-:Y:S02]  /*2520*/  IMAD.MOV.U32 R194, RZ, RZ, R62 ;  /* 0x000000ffffc27224 */ /* 0x008fe400078e003e */
[----:B------:R-:W-:Y:S02]  /*2530*/  IMAD.MOV.U32 R195, RZ, RZ, R61 ;  /* 0x000000ffffc37224 */ /* 0x000fe400078e003d */
[----:B----4-:R-:W-:Y:S02]  /*2540*/  IMAD.MOV.U32 R192, RZ, RZ, R64 ;  /* 0x000000ffffc07224 */ /* 0x010fe400078e0040 */
[----:B------:R-:W-:Y:S02]  /*2550*/  IMAD.MOV.U32 R193, RZ, RZ, R63 ;  /* 0x000000ffffc17224 */ /* 0x000fe400078e003f */
[----:B-1----:R-:W-:-:S02]  /*2560*/  IMAD.MOV.U32 R190, RZ, RZ, R66 ;  /* 0x000000ffffbe7224 */ /* 0x002fc400078e0042 */
[----:B------:R-:W-:Y:S02]  /*2570*/  IMAD.MOV.U32 R191, RZ, RZ, R65 ;  /* 0x000000ffffbf7224 */ /* 0x000fe400078e0041 */
[----:B--2---:R-:W-:Y:S02]  /*2580*/  IMAD.MOV.U32 R188, RZ, RZ, R68 ;  /* 0x000000ffffbc7224 */ /* 0x004fe400078e0044 */
        /* <DEDUP_REMOVED lines=26> */
[----:B------:R-:W-:Y:S01]  /*2730*/  IMAD.MOV.U32 R251, RZ, RZ, R0 ;  /* 0x000000fffffb7224 */ /* 0x000fe200078e0000 */
[----:B------:R-:W-:Y:S02]  /*2740*/  WARPGROUP.DEPBAR.LE gsb0, 0x0 ;  /* 0x00008000000079c5 */ /* 0x000fe40000010000 */
[----:B------:R-:W-:-:S06]  /*2750*/  WARPGROUP.ARRIVE ;  /* 0x00000000000079c5 */ /* 0x000fcc0000000000 */
[----:B------:R-:W-:Y:S01]  /*2760*/  HGMMA.64x128x16.F32 R24, gdesc[UR4].tnspA.tnspB, RZ, !UPT, gsb0 ;  /* 0x61e00000041879f0 */ /* 0x000fe2000c0008ff */
[----:B------:R-:W-:Y:S02]  /*2770*/  UIADD3 UR4, UR8, 0x80, URZ ;  /* 0x0000008008047890 */ /* 0x000fe4000fffe03f */
[----:B------:R-:W-:Y:S01]  /*2780*/  UIADD3 UR6, UR9, 0x80, URZ ;  /* 0x0000008009067890 */ /* 0x000fe2000fffe03f */
[----:B------:R-:W-:Y:S01]  /*2790*/  UMOV UR5, 0x40000040 ;  /* 0x4000004000057882 */ /* 0x000fe20000000000 */
[----:B------:R-:W-:Y:S01]  /*27a0*/  UMOV UR7, 0x40000040 ;  /* 0x4000004000077882 */ /* 0x000fe20000000000 */
[----:B------:R-:W-:Y:S02]  /*27b0*/  WARPGROUP.DEPBAR.LE gsb0, 0x0 ;  /* 0x00008000000079c5 */ /* 0x000fe40000010000 */
[----:B------:R-:W-:-:S06]  /*27c0*/  WARPGROUP.ARRIVE ;  /* 0x00000000000079c5 */ /* 0x000fcc0000000000 */
[----:B------:R-:W-:Y:S03]  /*27d0*/  HGMMA.64x128x16.F32 R188, gdesc[UR4].tnspA.tnspB, R188, gsb0 ;  /* 0x61e0000004bc79f0 */ /* 0x000fe600080008bc */
[----:B------:R-:W-:Y:S02]  /*27e0*/  WARPGROUP.DEPBAR.LE gsb0, 0x0 ;  /* 0x00008000000079c5 */ /* 0x000fe40000010000 */
[----:B------:R-:W-:Y:S04]  /*27f0*/  STL.64 [R1], R188 ;  /* 0x000000bc01007387 */ /* 0x000fe80000100a00 */
[----:B------:R-:W-:Y:S04]  /*2800*/  STL.64 [R1+0x8], R190 ;  /* 0x000008be01007387 */ /* 0x000fe80000100a00 */
        /* <DEDUP_REMOVED lines=11> */
[----:B------:R1:W-:Y:S04]  /*28c0*/  STL.64 [R1+0x68], R214 ;  /* 0x000068d601007387 */ /* 0x0003e80000100a00 */
        /* <DEDUP_REMOVED lines=18> */
[----:B-1----:R-:W3:Y:S04]  /*29f0*/  LDL.LU.64 R214, [R1+0x168] ;  /* 0x0001680001d67983 */ /* 0x002ee80000300a00 */
[----:B------:R-:W3:Y:S04]  /*2a00*/  LDL.LU.64 R212, [R1+0x160] ;  /* 0x0001600001d47983 */ /* 0x000ee80000300a00 */
        /* <DEDUP_REMOVED lines=11> */
[----:B------:R-:W3:Y:S01]  /*2ac0*/  LDL.LU.64 R188, [R1+0x100] ;  /* 0x0001000001bc7983 */ /* 0x000ee20000300a00 */
[----:B------:R-:W-:Y:S01]  /*2ad0*/  UIADD3 UR4, UR8, 0x180, URZ ;  /* 0x0000018008047890 */ /* 0x000fe2000fffe03f */
[----:B------:R-:W-:Y:S01]  /*2ae0*/  UMOV UR5, 0x40000040 ;  /* 0x4000004000057882 */ /* 0x000fe20000000000 */
[----:B---3--:R-:W-:-:S07]  /*2af0*/  WARPGROUP.ARRIVE ;  /* 0x00000000000079c5 */ /* 0x008fce0000000000 */
[----:B------:R-:W-:Y:S01]  /*2b00*/  HGMMA.64x128x16.F32 R152, gdesc[UR4].tnspA.tnspB, R152, gsb0 ;  /* 0x61e00000049879f0 */ /* 0x000fe20008000898 */
[----:B------:R-:W-:Y:S01]  /*2b10*/  UIADD3 UR4, UR8, 0x280, URZ ;  /* 0x0000028008047890 */ /* 0x000fe2000fffe03f */
[----:B------:R-:W-:Y:S01]  /*2b20*/  UMOV UR5, 0x40000040 ;  /* 0x4000004000057882 */ /* 0x000fe20000000000 */
[----:B------:R-:W-:Y:S02]  /*2b30*/  WARPGROUP.DEPBAR.LE gsb0, 0x0 ;  /* 0x00008000000079c5 */ /* 0x000fe40000010000 */
[----:B------:R-:W-:-:S07]  /*2b40*/  WARPGROUP.ARRIVE ;  /* 0x00000000000079c5 */ /* 0x000fce0000000000 */
[----:B------:R-:W-:Y:S01]  /*2b50*/  HGMMA.64x128x16.F32 R88, gdesc[UR4].tnspA.tnspB, R88, gsb0 ;  /* 0x61e00000045879f0 */ /* 0x000fe20008000858 */
[----:B------:R-:W-:Y:S01]  /*2b60*/  UIADD3 UR4, UR8, 0x380, URZ ;  /* 0x0000038008047890 */ /* 0x000fe2000fffe03f */
[----:B------:R-:W-:Y:S01]  /*2b70*/  UMOV UR5, 0x40000040 ;  /* 0x4000004000057882 */ /* 0x000fe20000000000 */
[----:B------:R-:W-:Y:S02]  /*2b80*/  WARPGROUP.DEPBAR.LE gsb0, 0x0 ;  /* 0x00008000000079c5 */ /* 0x000fe40000010000 */
[----:B------:R-:W-:-:S07]  /*2b90*/  WARPGROUP.ARRIVE ;  /* 0x00000000000079c5 */ /* 0x000fce0000000000 */
[----:B------:R-:W-:Y:S01]  /*2ba0*/  HGMMA.64x128x16.F32 R24, gdesc[UR4].tnspA.tnspB, R24, gsb0 ;  /* 0x61e00000041879f0 */ /* 0x000fe20008000818 */
[----:B--2---:R-:W-:Y:S02]  /*2bb0*/  UMOV UR4, 0x1 ;  /* 0x0000000100047882 */ /* 0x004fe40000000000 */
[----:B------:R-:W-:-:S03]  /*2bc0*/  WARPGROUP.DEPBAR.LE gsb0, 0x0 ;  /* 0x00008000000079c5 */ /* 0x000fc60000010000 */
.L_x_15:
[----:B------:R-:W-:-:S04]  /*2bd0*/  UISETP.LT.AND UP0, UPT, UR47, 0x1, UPT ;  /* 0x000000012f00788c */ /* 0x000fc8000bf01270 */
[----:B------:R-:W-:-:S04]  /*2be0*/  USEL UR5, UR47, 0x1, UP0 ;  /* 0x000000012f057887 */ /* 0x000fc80008000000 */
[----:B------:R-:W-:-:S04]  /*2bf0*/  UIADD3 UR47, -UR5, UR47, URZ ;  /* 0x0000002f052f7290 */ /* 0x000fc8000fffe13f */
[----:B------:R-:W-:-:S06]  /*2c00*/  UISETP.GE.AND UP0, UPT, UR47, 0x1, UPT ;  /* 0x000000012f00788c */ /* 0x000fcc000bf06270 */
[----:B------:R-:W-:-:S13]  /*2c10*/  PLOP3.LUT P1, PT, PT, PT, UP0, 0x80, 0x0 ;  /* 0x000000000000781c */ /* 0x000fda0003f2f008 */
[----:B------:R-:W-:Y:S05]  /*2c20*/  @!P1 BRA `(.L_x_18) ;  /* 0x00000014008c9947 */ /* 0x000fea0003800000 */
[----:B------:R-:W-:Y:S01]  /*2c30*/  IMAD.MOV.U32 R4, RZ, RZ, RZ ;  /* 0x000000ffff047224 */ /* 0x000fe200078e00ff */
[----:B------:R-:W-:Y:S01]  /*2c40*/  ULOP3.LUT UR18, UR15, 0x1, URZ, 0xfc, !UPT ;  /* 0x000000010f127892 */ /* 0x000fe2000f8efc3f */
[----:B------:R-:W-:Y:S01]  /*2c50*/  IMAD.U32 R3, RZ, RZ, UR47 ;  /* 0x0000002fff037e24 */ /* 0x000fe2000f8e00ff */
[----:B------:R-:W-:Y:S01]  /*2c60*/  UISETP.NE.U32.AND UP0, UPT, UR4, URZ, UPT ;  /* 0x0000003f0400728c */ /* 0x000fe2000bf05070 */
[----:B------:R-:W-:-:S10]  /*2c70*/  UMOV UR5, URZ ;  /* 0x0000003f00057c82 */ /* 0x000fd40008000000 */
.L_x_23:
[----:B------:R-:W-:-:S06]  /*2c80*/  UISETP.NE.AND UP1, UPT, UR18, 0x3, UPT ;  /* 0x000000031200788c */ /* 0x000fcc000bf25270 */
[----:B------:R-:W-:-:S13]  /*2c90*/  PLOP3.LUT P2, PT, PT, PT, UP1, 0x80, 0x0 ;  /* 0x000000000000781c */ /* 0x000fda0003f4f018 */
[----:B------:R-:W-:Y:S05]  /*2ca0*/  @!P2 BRA `(.L_x_19) ;  /* 0x000000000004a947 */ /* 0x000fea0003800000 */
[----:B------:R-:W-:Y:S01]  /*2cb0*/  BPT.TRAP 0x1 ;  /* 0x000000040000795c */ /* 0x000fe20000300000 */
.L_x_19:
[----:B------:R-:W1:Y:S01]  /*2cc0*/  S2UR UR7, SR_CgaCtaId ;  /* 0x00000000000779c3 */ /* 0x000e620000008800 */
[----:B------:R-:W-:Y:S01]  /*2cd0*/  UMOV UR6, 0x400 ;  /* 0x0000040000067882 */ /* 0x000fe20000000000 */
[----:B------:R-:W-:Y:S01]  /*2ce0*/  SHF.L.U32 R2, R4, 0x1f, RZ ;  /* 0x0000001f04027819 */ /* 0x000fe200000006ff */
[----:B-1----:R-:W-:-:S04]  /*2cf0*/  ULEA UR6, UR7, UR6, 0x18 ;  /* 0x0000000607067291 */ /* 0x002fc8000f8ec03f */
[----:B------:R-:W-:-:S12]  /*2d00*/  ULEA UR7, UR4, UR6, 0x3 ;  /* 0x0000000604077291 */ /* 0x000fd8000f8e183f */
.L_x_20:
[----:B-1----:R-:W-:-:S04]  /*2d10*/  IMAD.U32 R0, RZ, RZ, UR7 ;  /* 0x00000007ff007e24 */ /* 0x002fc8000f8e00ff */
[----:B------:R1:W2:Y:S03]  /*2d20*/  SYNCS.PHASECHK.TRANS64.TRYWAIT P1, [R0+URZ+0x36000], R2 ;  /* 0x03600002000075a7 */ /* 0x0002a6000802017f */
[----:B--2---:R-:W-:Y:S05]  /*2d30*/  @!P1 NANOSLEEP.SYNCS 0x989680 ;  /* 0x009896800000995d */ /* 0x004fea0003900000 */
[----:B------:R-:W2:Y:S02]  /*2d40*/  @!P1 SYNCS.PHASECHK.TRANS64 P1, [R0+URZ+0x36000], R2 ;  /* 0x03600002000095a7 */ /* 0x000ea4000802007f */
[----:B--2---:R-:W-:Y:S05]  /*2d50*/  @!P1 BRA `(.L_x_20) ;  /* 0xfffffffc00ec9947 */ /* 0x004fea000383ffff */
        /* <DEDUP_REMOVED lines=32> */
[----:B--2---:R-:W2:Y:S04]  /*2f60*/  LDL.LU.64 R24, [R1] ;  /* 0x0000000001187983 */ /* 0x004ea80000300a00 */
[----:B------:R-:W2:Y:S04]  /*2f70*/  LDL.LU.64 R26, [R1+0x8] ;  /* 0x00000800011a7983 */ /* 0x000ea80000300a00 */
        /* <DEDUP_REMOVED lines=29> */
[----:B------:R-:W2:Y:S01]  /*3150*/  LDL.LU.64 R86, [R1+0xf8] ;  /* 0x0000f80001567983 */ /* 0x000ea20000300a00 */
[----:B------:R-:W-:Y:S01]  /*3160*/  UIADD3 UR7, UR6, 0x24000, URZ ;  /* 0x0002400006077890 */ /* 0x000fe2000fffe03f */
[----:B------:R-:W-:Y:S01]  /*3170*/  UMOV UR9, 0x40000040 ;  /* 0x4000004000097882 */ /* 0x000fe20000000000 */
[----:B------:R-:W-:-:S02]  /*3180*/  UMOV UR11, 0x40000040 ;  /* 0x40000040000b7882 */ /* 0x000fc40000000000 */
[----:B------:R-:W-:Y:S02]  /*3190*/  USHF.R.U32.HI UR8, URZ, 0x4, UR7 ;  /* 0x000000043f087899 */ /* 0x000fe40008011607 */
[----:B------:R-:W-:Y:S02]  /*31a0*/  USHF.R.U32.HI UR7, URZ, 0x4, UR6 ;  /* 0x000000043f077899 */ /* 0x000fe40008011606 */
[----:B------:R-:W-:Y:S02]  /*31b0*/  ULOP3.LUT UR8, UR8, 0x3fff, URZ, 0xc0, !UPT ;  /* 0x00003fff08087892 */ /* 0x000fe4000f8ec03f */
[----:B------:R-:W-:Y:S02]  /*31c0*/  ULOP3.LUT UR7, UR7, 0x3fff, URZ, 0xc0, !UPT ;  /* 0x00003fff07077892 */ /* 0x000fe4000f8ec03f */
[----:B------:R-:W-:Y:S02]  /*31d0*/  ULOP3.LUT UR8, UR8, 0x1000000, URZ, 0xfc, !UPT ;  /* 0x0100000008087892 */ /* 0x000fe4000f8efc3f */
[----:B------:R-:W-:-:S02]  /*31e0*/  ULEA UR7, UR4, UR7, 0xa ;  /* 0x0000000704077291 */ /* 0x000fc4000f8e503f */
[----:B------:R-:W-:-:S05]  /*31f0*/  ULEA UR17, UR4, UR8, 0x9 ;  /* 0x0000000804117291 */ /* 0x000fca000f8e483f */
[----:B------:R-:W-:Y:S02]  /*3200*/  UMOV UR8, UR7 ;  /* 0x0000000700087c82 */ /* 0x000fe40008000000 */
[----:B------:R-:W-:Y:S01]  /*3210*/  UMOV UR10, UR17 ;  /* 0x00000011000a7c82 */ /* 0x000fe20008000000 */
[----:B--2---:R-:W-:-:S06]  /*3220*/  WARPGROUP.ARRIVE ;  /* 0x00000000000079c5 */ /* 0x004fcc0000000000 */
[----:B------:R-:W-:Y:S01]  /*3230*/  HGMMA.64x128x16.F32 R24, gdesc[UR8].tnspA.tnspB, R24, UP0, gsb0 ;  /* 0x61e00000081879f0 */ /* 0x000fe2000b800818 */
[----:B------:R-:W-:Y:S01]  /*3240*/  UIADD3 UR8, UR7, 0x100, URZ ;  /* 0x0000010007087890 */ /* 0x000fe2000fffe03f */
[----:B------:R-:W-:Y:S01]  /*3250*/  UMOV UR9, 0x40000040 ;  /* 0x4000004000097882 */ /* 0x000fe20000000000 */
[----:B------:R-:W-:Y:S02]  /*3260*/  WARPGROUP.DEPBAR.LE gsb0, 0x0 ;  /* 0x00008000000079c5 */ /* 0x000fe40000010000 */
[----:B------:R-:W-:Y:S01]  /*3270*/  STL.64 [R1], R24 ;  /* 0x0000001801007387 */ /* 0x000fe20000100a00 */
[----:B-1----:R-:W-:Y:S02]  /*3280*/  IMAD.MOV.U32 R2, RZ, RZ, R86 ;  /* 0x000000ffff027224 */ /* 0x002fe400078e0056 */
[----:B------:R-:W-:Y:S01]  /*3290*/  IMAD.MOV.U32 R0, RZ, RZ, R87 ;  /* 0x000000ffff007224 */ /* 0x000fe200078e0057 */
[----:B------:R-:W-:Y:S01]  /*32a0*/  STL.64 [R1+0x8], R26 ;  /* 0x0000081a01007387 */ /* 0x000fe20000100a00 */
[----:B------:R-:W-:-:S02]  /*32b0*/  IMAD.MOV.U32 R10, RZ, RZ, R84 ;  /* 0x000000ffff0a7224 */ /* 0x000fc400078e0054 */
[----:B------:R-:W-:Y:S01]  /*32c0*/  IMAD.MOV.U32 R9, RZ, RZ, R85 ;  /* 0x000000ffff097224 */ /* 0x000fe200078e0055 */
[----:B------:R-:W-:Y:S01]  /*32d0*/  STL.64 [R1+0x10], R28 ;  /* 0x0000101c01007387 */ /* 0x000fe20000100a00 */
[----:B------:R-:W-:Y:S02]  /*32e0*/  IMAD.MOV.U32 R12, RZ, RZ, R82 ;  /* 0x000000ffff0c7224 */ /* 0x000fe400078e0052 */
[----:B------:R-:W-:Y:S01]  /*32f0*/  IMAD.MOV.U32 R11, RZ, RZ, R83 ;  /* 0x000000ffff0b7224 */ /* 0x000fe200078e0053 */
[----:B------:R-:W-:Y:S01]  /*3300*/  STL.64 [R1+0x18], R30 ;  /* 0x0000181e01007387 */ /* 0x000fe20000100a00 */
[----:B------:R-:W-:Y:S02]  /*3310*/  IMAD.MOV.U32 R14, RZ, RZ, R80 ;  /* 0x000000ffff0e7224 */ /* 0x000fe400078e0050 */
[----:B------:R-:W-:Y:S01]  /*3320*/  IMAD.MOV.U32 R13, RZ, RZ, R81 ;  /* 0x000000ffff0d7224 */ /* 0x000fe200078e0051 */
[----:B------:R1:W-:Y:S01]  /*3330*/  STL.64 [R1+0x20], R32 ;  /* 0x0000202001007387 */ /* 0x0003e20000100a00 */
[----:B------:R-:W-:-:S02]  /*3340*/  IMAD.MOV.U32 R16, RZ, RZ, R78 ;  /* 0x000000ffff107224 */ /* 0x000fc400078e004e */
[----:B------:R-:W-:Y:S01]  /*3350*/  IMAD.MOV.U32 R15, RZ, RZ, R79 ;  /* 0x000000ffff0f7224 */ /* 0x000fe200078e004f */
[----:B------:R-:W2:Y:S01]  /*3360*/  LDL.LU.64 R86, [R1+0x268] ;  /* 0x0002680001567983 */ /* 0x000ea20000300a00 */
[----:B------:R-:W-:Y:S02]  /*3370*/  IMAD.MOV.U32 R18, RZ, RZ, R76 ;  /* 0x000000ffff127224 */ /* 0x000fe400078e004c */
[----:B------:R-:W-:Y:S01]  /*3380*/  IMAD.MOV.U32 R17, RZ, RZ, R77 ;  /* 0x000000ffff117224 */ /* 0x000fe200078e004d */
[----:B------:R-:W2:Y:S01]  /*3390*/  LDL.LU.64 R84, [R1+0x260] ;  /* 0x0002600001547983 */ /* 0x000ea20000300a00 */
[----:B------:R-:W-:Y:S02]  /*33a0*/  IMAD.MOV.U32 R20, RZ, RZ, R74 ;  /* 0x000000ffff147224 */ /* 0x000fe400078e004a */
[----:B------:R-:W-:Y:S01]  /*33b0*/  IMAD.MOV.U32 R19, RZ, RZ, R75 ;  /* 0x000000ffff137224 */ /* 0x000fe200078e004b */
[----:B------:R-:W2:Y:S01]  /*33c0*/  LDL.LU.64 R82, [R1+0x258] ;  /* 0x0002580001527983 */ /* 0x000ea20000300a00 */
[----:B------:R-:W-:-:S02]  /*33d0*/  IMAD.MOV.U32 R22, RZ, RZ, R72 ;  /* 0x000000ffff167224 */ /* 0x000fc400078e0048 */
[----:B------:R-:W-:Y:S01]  /*33e0*/  IMAD.MOV.U32 R21, RZ, RZ, R73 ;  /* 0x000000ffff157224 */ /* 0x000fe200078e0049 */
[----:B------:R-:W2:Y:S01]  /*33f0*/  LDL.LU.64 R80, [R1+0x250] ;  /* 0x0002500001507983 */ /* 0x000ea20000300a00 */
[----:B------:R-:W-:Y:S02]  /*3400*/  IMAD.MOV.U32 R234, RZ, RZ, R70 ;  /* 0x000000ffffea7224 */ /* 0x000fe400078e0046 */
[----:B------:R-:W-:Y:S01]  /*3410*/  IMAD.MOV.U32 R23, RZ, RZ, R71 ;  /* 0x000000ffff177224 */ /* 0x000fe200078e0047 */
[----:B------:R-:W2:Y:S01]  /*3420*/  LDL.LU.64 R78, [R1+0x248] ;  /* 0x00024800014e7983 */ /* 0x000ea20000300a00 */
[----:B------:R-:W-:Y:S01]  /*3430*/  IMAD.MOV.U32 R232, RZ, RZ, R68 ;  /* 0x000000ffffe87224 */ /* 0x000fe200078e0044 */
[----:B------:R-:W-:Y:S01]  /*3440*/  WARPGROUP.ARRIVE ;  /* 0x00000000000079c5 */ /* 0x000fe20000000000 */
[----:B------:R-:W-:Y:S01]  /*3450*/  IMAD.MOV.U32 R233, RZ, RZ, R69 ;  /* 0x000000ffffe97224 */ /* 0x000fe200078e0045 */
[----:B------:R-:W2:Y:S01]  /*3460*/  LDL.LU.64 R76, [R1+0x240] ;  /* 0x00024000014c7983 */ /* 0x000ea20000300a00 */
[----:B------:R-:W-:-:S02]  /*3470*/  IMAD.MOV.U32 R230, RZ, RZ, R66 ;  /* 0x000000ffffe67224 */ /* 0x000fc400078e0042 */
[----:B------:R-:W-:Y:S01]  /*3480*/  IMAD.MOV.U32 R231, RZ, RZ, R67 ;  /* 0x000000ffffe77224 */ /* 0x000fe200078e0043 */
[----:B------:R-:W2:Y:S01]  /*3490*/  LDL.LU.64 R74, [R1+0x238] ;  /* 0x00023800014a7983 */ /* 0x000ea20000300a00 */
[----:B------:R-:W-:Y:S01]  /*34a0*/  IMAD.MOV.U32 R228, RZ, RZ, R64 ;  /* 0x000000ffffe47224 */ /* 0x000fe200078e0040 */
[----:B------:R-:W-:Y:S01]  /*34b0*/  HGMMA.64x128x16.F32 R152, gdesc[UR8].tnspA.tnspB, R152, UP0, gsb0 ;  /* 0x61e00000089879f0 */ /* 0x000fe2000b800898 */
        /* <DEDUP_REMOVED lines=46> */
[----:B------:R-:W2:Y:S04]  /*37a0*/  LDL.LU.64 R42, [R1+0x1b8] ;  /* 0x0001b800012a7983 */ /* 0x000ea80000300a00 */
[----:B------:R-:W2:Y:S04]  /*37b0*/  LDL.LU.64 R40, [R1+0x1b0] ;  /* 0x0001b00001287983 */ /* 0x000ea80000300a00 */
[----:B------:R-:W2:Y:S04]  /*37c0*/  LDL.LU.64 R38, [R1+0x1a8] ;  /* 0x0001a80001267983 */ /* 0x000ea80000300a00 */
[----:B------:R-:W2:Y:S04]  /*37d0*/  LDL.LU.64 R36, [R1+0x1a0] ;  /* 0x0001a00001247983 */ /* 0x000ea80000300a00 */
[----:B------:R-:W2:Y:S04]  /*37e0*/  LDL.LU.64 R34, [R1+0x198] ;  /* 0x0001980001227983 */ /* 0x000ea80000300a00 */
[----:B-1----:R-:W2:Y:S04]  /*37f0*/  LDL.LU.64 R32, [R1+0x190] ;  /* 0x0001900001207983 */ /* 0x002ea80000300a00 */
[----:B------:R-:W2:Y:S04]  /*3800*/  LDL.LU.64 R30, [R1+0x188] ;  /* 0x00018800011e7983 */ /* 0x000ea80000300a00 */
[----:B------:R-:W2:Y:S04]  /*3810*/  LDL.LU.64 R28, [R1+0x180] ;  /* 0x00018000011c7983 */ /* 0x000ea80000300a00 */
[----:B------:R-:W2:Y:S04]  /*3820*/  LDL.LU.64 R26, [R1+0x178] ;  /* 0x00017800011a7983 */ /* 0x000ea80000300a00 */
[----:B------:R-:W2:Y:S01]  /*3830*/  LDL.LU.64 R24, [R1+0x170] ;  /* 0x0001700001187983 */ /* 0x000ea20000300a00 */
[----:B------:R-:W-:-:S03]  /*3840*/  WARPGROUP.DEPBAR.LE gsb0, 0x0 ;  /* 0x00008000000079c5 */ /* 0x000fc60000010000 */
        /* <DEDUP_REMOVED lines=14> */
[----:B-1----:R-:W3:Y:S04]  /*3930*/  LDL.LU R188, [R1] ;  /* 0x0000000001bc7983 */ /* 0x002ee80000300800 */
[----:B------:R-:W3:Y:S04]  /*3940*/  LDL.LU R189, [R1+0x4] ;  /* 0x0000040001bd7983 */ /* 0x000ee80000300800 */
[----:B------:R-:W3:Y:S04]  /*3950*/  LDL.LU R190, [R1+0x8] ;  /* 0x0000080001be7983 */ /* 0x000ee80000300800 */
[----:B------:R-:W3:Y:S04]  /*3960*/  LDL.LU R191, [R1+0xc] ;  /* 0x00000c0001bf7983 */ /* 0x000ee80000300800 */
[----:B------:R-:W3:Y:S04]  /*3970*/  LDL.LU R192, [R1+0x10] ;  /* 0x0000100001c07983 */ /* 0x000ee80000300800 */
[----:B------:R-:W3:Y:S04]  /*3980*/  LDL.LU R193, [R1+0x14] ;  /* 0x0000140001c17983 */ /* 0x000ee80000300800 */
[----:B------:R-:W3:Y:S04]  /*3990*/  LDL.LU R194, [R1+0x18] ;  /* 0x0000180001c27983 */ /* 0x000ee80000300800 */
[----:B------:R-:W3:Y:S04]  /*39a0*/  LDL.LU R195, [R1+0x1c] ;  /* 0x00001c0001c37983 */ /* 0x000ee80000300800 */
[----:B------:R-:W3:Y:S04]  /*39b0*/  LDL.LU R196, [R1+0x20] ;  /* 0x0000200001c47983 */ /* 0x000ee80000300800 */
[----:B------:R-:W3:Y:S01]  /*39c0*/  LDL.LU R197, [R1+0x24] ;  /* 0x0000240001c57983 */ /* 0x000ee20000300800 */
[----:B------:R-:W-:Y:S01]  /*39d0*/  UIADD3 UR8, UR7, 0x200, URZ ;  /* 0x0000020007087890 */ /* 0x000fe2000fffe03f */
[----:B------:R-:W-:Y:S01]  /*39e0*/  WARPGROUP.ARRIVE ;  /* 0x00000000000079c5 */ /* 0x000fe20000000000 */
[----:B------:R-:W-:-:S07]  /*39f0*/  UMOV UR9, 0x40000040 ;  /* 0x4000004000097882 */ /* 0x000fce0000000000 */
[----:B------:R-:W-:Y:S01]  /*3a00*/  HGMMA.64x128x16.F32 R88, gdesc[UR8].tnspA.tnspB, R88, UP0, gsb0 ;  /* 0x61e00000085879f0 */ /* 0x000fe2000b800858 */
[----:B------:R-:W-:Y:S01]  /*3a10*/  UIADD3 UR8, UR7, 0x300, URZ ;  /* 0x0000030007087890 */ /* 0x000fe2000fffe03f */
[----:B------:R-:W-:Y:S01]  /*3a20*/  UMOV UR9, 0x40000040 ;  /* 0x4000004000097882 */ /* 0x000fe20000000000 */
        /* <DEDUP_REMOVED lines=10> */
[----:B------:R-:W-:Y:S01]  /*3ad0*/  IMAD.MOV.U32 R209, RZ, RZ, R241 ;  /* 0x000000ffffd17224 */ /* 0x000fe200078e00f1 */
[----:B------:R-:W-:-:S02]  /*3ae0*/  WARPGROUP.DEPBAR.LE gsb0, 0x0 ;  /* 0x00008000000079c5 */ /* 0x000fc40000010000 */
[----:B--2---:R-:W-:-:S06]  /*3af0*/  WARPGROUP.ARRIVE ;  /* 0x00000000000079c5 */ /* 0x004fcc0000000000 */
[----:B------:R-:W-:Y:S01]  /*3b00*/  HGMMA.64x128x16.F32 R24, gdesc[UR8].tnspA.tnspB, R24, UP0, gsb0 ;  /* 0x61e00000081879f0 */ /* 0x000fe2000b800818 */
        /* <DEDUP_REMOVED lines=24> */
[----:B------:R-:W-:-:S02]  /*3c90*/  UIADD3 UR8, UR7, 0x80, URZ ;  /* 0x0000008007087890 */ /* 0x000fc4000fffe03f */
[----:B------:R-:W-:Y:S01]  /*3ca0*/  UIADD3 UR10, UR17, 0x80, URZ ;  /* 0x00000080110a7890 */ /* 0x000fe2000fffe03f */
[----:B------:R-:W-:Y:S01]  /*3cb0*/  UMOV UR9, 0x40000040 ;  /* 0x4000004000097882 */ /* 0x000fe20000000000 */
[----:B------:R-:W-:Y:S01]  /*3cc0*/  UMOV UR11, 0x40000040 ;  /* 0x40000040000b7882 */ /* 0x000fe20000000000 */
[----:B------:R-:W-:Y:S02]  /*3cd0*/  WARPGROUP.DEPBAR.LE gsb0, 0x0 ;  /* 0x00008000000079c5 */ /* 0x000fe40000010000 */
[----:B---3--:R-:W-:-:S06]  /*3ce0*/  WARPGROUP.ARRIVE ;  /* 0x00000000000079c5 */ /* 0x008fcc0000000000 */
        /* <DEDUP_REMOVED lines=61> */
[----:B------:R-:W-:Y:S03]  /*40c0*/  HGMMA.64x128x16.F32 R24, gdesc[UR8].tnspA.tnspB, R24, gsb0 ;  /* 0x61e00000081879f0 */ /* 0x000fe60008000818 */
[----:B------:R-:W-:Y:S02]  /*40d0*/  WARPGROUP.DEPBAR.LE gsb0, 0x0 ;  /* 0x00008000000079c5 */ /* 0x000fe40000010000 */
[----:B--2---:R-:W-:Y:S05]  /*40e0*/  @!P2 BRA `(.L_x_21) ;  /* 0x000000000004a947 */ /* 0x004fea0003800000 */
[----:B------:R-:W-:Y:S01]  /*40f0*/  BPT.TRAP 0x1 ;  /* 0x000000040000795c */ /* 0x000fe20000300000 */
.L_x_21:
[----:B------:R-:W-:Y:S01]  /*4100*/  ISETP.NE.AND P1, PT, R5, RZ, PT ;  /* 0x000000ff0500720c */ /* 0x000fe20003f25270 */
[----:B------:R-:W-:Y:S01]  /*4110*/  IMAD.U32 R0, RZ, RZ, UR5 ;  /* 0x00000005ff007e24 */ /* 0x000fe2000f8e00ff */
[----:B------:R-:W-:-:S11]  /*4120*/  UISETP.GT.U32.AND UP0, UPT, UR15, 0x1, UPT ;  /* 0x000000010f00788c */ /* 0x000fd6000bf04070 */
[----:B------:R-:W-:-:S05]  /*4130*/  @P1 LEA R0, R0, UR6, 0x3 ;  /* 0x0000000600001c11 */ /* 0x000fca000f8e18ff */
[----:B------:R-:W-:-:S05]  /*4140*/  @P1 VIADD R0, R0, 0x36048 ;  /* 0x0003604800001836 */ /* 0x000fca0000000000 */
[----:B------:R-:W-:-:S04]  /*4150*/  @P1 PRMT R0, R6, 0x654, R0 ;  /* 0x0000065406001816 */ /* 0x000fc80000000000 */
[----:B------:R1:W-:Y:S01]  /*4160*/  @P1 SYNCS.ARRIVE.TRANS64.RED.A1T0 RZ, [R0+URZ], RZ ;  /* 0x000000ff00ff19a7 */ /* 0x0003e2000810043f */
[----:B------:R-:W-:-:S13]  /*4170*/  PLOP3.LUT P1, PT, PT, PT, UP0, 0x80, 0x0 ;  /* 0x000000000000781c */ /* 0x000fda0003f2f008 */
[----:B-1----:R-:W-:Y:S05]  /*4180*/  @P1 BRA `(.L_x_22) ;  /* 0x0000000000041947 */ /* 0x002fea0003800000 */
[----:B------:R-:W-:Y:S01]  /*4190*/  BPT.TRAP 0x1 ;  /* 0x000000040000795c */ /* 0x000fe20000300000 */
.L_x_22:
[----:B------:R-:W-:Y:S01]  /*41a0*/  UIADD3 UR4, UR4, 0x1, URZ ;  /* 0x0000000104047890 */ /* 0x000fe2000fffe03f */
[C---:B------:R-:W-:Y:S01]  /*41b0*/  ISETP.GT.AND P1, PT, R3.reuse, 0x1, PT ;  /* 0x000000010300780c */ /* 0x040fe20003f24270 */
[----:B------:R-:W-:Y:S01]  /*41c0*/  UIADD3 UR5, UR5, 0x1, URZ ;  /* 0x0000000105057890 */ /* 0x000fe2000fffe03f */
[----:B------:R-:W-:Y:S01]  /*41d0*/  VIADD R3, R3, 0xffffffff ;  /* 0xffffffff03037836 */ /* 0x000fe20000000000 */
[----:B------:R-:W-:Y:S02]  /*41e0*/  UISETP.NE.AND UP0, UPT, UR4, 0x9, UPT ;  /* 0x000000090400788c */ /* 0x000fe4000bf05270 */
[----:B------:R-:W-:Y:S02]  /*41f0*/  UISETP.NE.AND UP1, UPT, UR5, 0x9, UPT ;  /* 0x000000090500788c */ /* 0x000fe4000bf25270 */
[----:B------:R-:W-:Y:S02]  /*4200*/  USEL UR6, URZ, 0x1, UP0 ;  /* 0x000000013f067887 */ /* 0x000fe40008000000 */
[----:B------:R-:W-:-:S02]  /*4210*/  USEL UR4, UR4, URZ, UP0 ;  /* 0x0000003f04047287 */ /* 0x000fc40008000000 */
[----:B------:R-:W-:Y:S02]  /*4220*/  USEL UR5, UR5, URZ, UP1 ;  /* 0x0000003f05057287 */ /* 0x000fe40008800000 */
[----:B------:R-:W-:Y:S01]  /*4230*/  UPLOP3.LUT UP0, UPT, UPT, UPT, UPT, 0x80, 0x0 ;  /* 0x000000000000789c */ /* 0x000fe20003f0f070 */
[----:B------:R-:W-:Y:S01]  /*4240*/  LOP3.LUT R4, R4, UR6, RZ, 0x3c, !PT ;  /* 0x0000000604047c12 */ /* 0x000fe2000f8e3cff */
[----:B------:R-:W-:Y:S09]  /*4250*/  @P1 BRA `(.L_x_23) ;  /* 0xffffffe800881947 */ /* 0x000ff2000383ffff */
.L_x_18:
[----:B------:R-:W-:Y:S05]  /*4260*/  @!P0 BRA `(.L_x_24) ;  /* 0x0000000000608947 */ /* 0x000fea0003800000 */
[----:B------:R-:W-:-:S04]  /*4270*/  ULOP3.LUT UR4, UR15, 0x1, URZ, 0xfc, !UPT ;  /* 0x000000010f047892 */ /* 0x000fc8000f8efc3f */
[----:B------:R-:W-:-:S06]  /*4280*/  UISETP.NE.AND UP0, UPT, UR4, 0x3, UPT ;  /* 0x000000030400788c */ /* 0x000fcc000bf05270 */
[----:B------:R-:W-:-:S13]  /*4290*/  PLOP3.LUT P0, PT, PT, PT, UP0, 0x80, 0x0 ;  /* 0x000000000000781c */ /* 0x000fda0003f0f008 */
[----:B------:R-:W-:Y:S05]  /*42a0*/  @!P0 BRA `(.L_x_25) ;  /* 0x0000000000048947 */ /* 0x000fea0003800000 */
[----:B------:R-:W-:Y:S01]  /*42b0*/  BPT.TRAP 0x1 ;  /* 0x000000040000795c */ /* 0x000fe20000300000 */
.L_x_25:
[----:B------:R-:W-:Y:S01]  /*42c0*/  ISETP.NE.AND P0, PT, R5, RZ, PT ;  /* 0x000000ff0500720c */ /* 0x000fe20003f05270 */
[----:B------:R-:W-:-:S12]  /*42d0*/  BSSY B0, `(.L_x_26) ;  /* 0x000000d000007945 */ /* 0x000fd80003800000 */
[----:B------:R-:W-:Y:S05]  /*42e0*/  @!P0 BRA `(.L_x_27) ;  /* 0x00000000002c8947 */ /* 0x000fea0003800000 */
[----:B------:R-:W1:Y:S01]  /*42f0*/  S2UR UR6, SR_CgaCtaId ;  /* 0x00000000000679c3 */ /* 0x000e620000008800 */
[----:B------:R-:W-:-:S04]  /*4300*/  UIMAD.WIDE.U32 UR4, UR47, 0x38e38e39, URZ ;  /* 0x38e38e392f0478a5 */ /* 0x000fc8000f8e003f */
[----:B------:R-:W-:-:S03]  /*4310*/  USHF.R.U32.HI UR4, URZ, 0x1, UR5 ;  /* 0x000000013f047899 */ /* 0x000fc60008011605 */
[----:B------:R-:W-:Y:S01]  /*4320*/  UMOV UR5, 0x400 ;  /* 0x0000040000057882 */ /* 0x000fe20000000000 */
[----:B------:R-:W-:Y:S02]  /*4330*/  UIMAD UR4, UR4, -0x9, UR47 ;  /* 0xfffffff7040478a4 */ /* 0x000fe4000f8e022f */
[----:B-1----:R-:W-:-:S04]  /*4340*/  ULEA UR5, UR6, UR5, 0x18 ;  /* 0x0000000506057291 */ /* 0x002fc8000f8ec03f */
[----:B------:R-:W-:-:S04]  /*4350*/  ULEA UR4, UR4, UR5, 0x3 ;  /* 0x0000000504047291 */ /* 0x000fc8000f8e183f */
[----:B------:R-:W-:-:S06]  /*4360*/  UIADD3 UR4, UR4, 0x36048, URZ ;  /* 0x0003604804047890 */ /* 0x000fcc000fffe03f */
[----:B------:R-:W-:-:S05]  /*4370*/  IMAD.U32 R0, RZ, RZ, UR4 ;  /* 0x00000004ff007e24 */ /* 0x000fca000f8e00ff */
[----:B------:R-:W-:-:S04]  /*4380*/  PRMT R6, R6, 0x654, R0 ;  /* 0x0000065406067816 */ /* 0x000fc80000000000 */
[----:B------:R1:W-:Y:S03]  /*4390*/  SYNCS.ARRIVE.TRANS64.RED.A1T0 RZ, [R6+URZ], RZ ;  /* 0x000000ff06ff79a7 */ /* 0x0003e6000810043f */
.L_x_27:
[----:B------:R-:W-:Y:S05]  /*43a0*/  BSYNC B0 ;  /* 0x0000000000007941 */ /* 0x000fea0003800000 */
.L_x_26:
[----:B------:R-:W-:-:S06]  /*43b0*/  UISETP.GT.U32.AND UP0, UPT, UR15, 0x1, UPT ;  /* 0x000000010f00788c */ /* 0x000fcc000bf04070 */
[----:B------:R-:W-:-:S13]  /*43c0*/  PLOP3.LUT P0, PT, PT, PT, UP0, 0x80, 0x0 ;  /* 0x000000000000781c */ /* 0x000fda0003f0f008 */
[----:B------:R-:W-:Y:S05]  /*43d0*/  @P0 BRA `(.L_x_24) ;  /* 0x0000000000040947 */ /* 0x000fea0003800000 */
[----:B------:R-:W-:Y:S01]  /*43e0*/  BPT.TRAP 0x1 ;  /* 0x000000040000795c */ /* 0x000fe20000300000 */
.L_x_24:
[----:B-1----:R-:W1:Y:S01]  /*43f0*/  S2R R6, SR_CTAID.X ;  /* 0x0000000000067919 */ /* 0x002e620000002500 */
[-C--:B------:R-:W-:Y:S01]  /*4400*/  LEA.HI R0, R8, R7.reuse, RZ, 0x2 ;  /* 0x0000000708007211 */ /* 0x080fe200078f10ff */
[----:B------:R-:W-:Y:S01]  /*4410*/  ULDC.64 UR6, c[0x0][0x280] ;  /* 0x0000a00000067ab9 */ /* 0x000fe20000000a00 */
[----:B------:R-:W-:Y:S01]  /*4420*/  ULDC.64 UR18, c[0x0][0x658] ;  /* 0x0001960000127ab9 */ /* 0x000fe20000000a00 */
[----:B------:R-:W-:Y:S01]  /*4430*/  USHF.L.U32 UR17, UR44, 0x7, URZ ;  /* 0x000000072c117899 */ /* 0x000fe2000800063f */
[--C-:B------:R-:W-:Y:S01]  /*4440*/  SHF.R.S32.HI R2, RZ, 0x2, R0.reuse ;  /* 0x00000002ff027819 */ /* 0x100fe20000011400 */
[----:B------:R-:W-:Y:S01]  /*4450*/  USHF.R.S32.HI UR8, URZ, 0x1f, UR45 ;  /* 0x0000001f3f087899 */ /* 0x000fe2000801142d */
[----:B------:R-:W-:Y:S01]  /*4460*/  SHF.R.S32.HI R3, RZ, 0x1f, R0 ;  /* 0x0000001fff037819 */ /* 0x000fe20000011400 */
[----:B------:R-:W-:Y:S01]  /*4470*/  USHF.R.S32.HI UR20, URZ, 0x1f, UR17 ;  /* 0x0000001f3f147899 */ /* 0x000fe20008011411 */
[----:B------:R-:W-:Y:S01]  /*4480*/  LOP3.LUT R4, R0, 0xfffffffc, RZ, 0xc0, !PT ;  /* 0xfffffffc00047812 */ /* 0x000fe200078ec0ff */
[----:B------:R-:W-:Y:S01]  /*4490*/  ULDC.64 UR4, c[0x0][0x660] ;  /* 0x0001980000047ab9 */ /* 0x000fe20000000a00 */
[----:B------:R-:W-:Y:S01]  /*44a0*/  LEA.HI R3, R3, R2, RZ, 0x3 ;  /* 0x0000000203037211 */ /* 0x000fe200078f18ff */
[----:B------:R-:W-:Y:S01]  /*44b0*/  USHF.R.S32.HI UR9, URZ, 0x1f, UR23 ;  /* 0x0000001f3f097899 */ /* 0x000fe20008011417 */
[----:B------:R-:W-:Y:S01]  /*44c0*/  LEA.HI R0, R8, R7, RZ, 0x5 ;  /* 0x0000000708007211 */ /* 0x000fe200078f28ff */
[----:B------:R-:W-:Y:S01]  /*44d0*/  IMAD.IADD R4, R7, 0x1, -R4 ;  /* 0x0000000107047824 */ /* 0x000fe200078e0a04 */
[----:B------:R-:W-:-:S02]  /*44e0*/  LOP3.LUT R3, R3, 0xfffffff8, RZ, 0xc0, !PT ;  /* 0xfffffff803037812 */ /* 0x000fc400078ec0ff */
[----:B------:R-:W-:Y:S01]  /*44f0*/  SHF.R.S32.HI R0, RZ, 0x5, R0 ;  /* 0x00000005ff007819 */ /* 0x000fe20000011400 */
[----:B------:R-:W-:Y:S02]  /*4500*/  IMAD.SHL.U32 R12, R4, 0x2, RZ ;  /* 0x00000002040c7824 */ /* 0x000fe400078e00ff */
[----:B------:R-:W-:-:S03]  /*4510*/  IMAD.IADD R2, R2, 0x1, -R3 ;  /* 0x0000000102027824 */ /* 0x000fc600078e0a03 */
[----:B------:R-:W-:Y:S02]  /*4520*/  SHF.R.S32.HI R13, RZ, 0x1f, R12 ;  /* 0x0000001fff0d7819 */ /* 0x000fe4000001140c */
[----:B------:R-:W-:-:S03]  /*4530*/  SHF.R.S32.HI R3, RZ, 0x1f, R2 ;  /* 0x0000001fff037819 */ /* 0x000fc60000011402 */
[----:B------:R-:W-:-:S04]  /*4540*/  IMAD.WIDE R14, R0, 0x10, R2 ;  /* 0x00000010000e7825 */ /* 0x000fc800078e0202 */
[C---:B-1----:R-:W-:Y:S02]  /*4550*/  IMAD.SHL.U32 R5, R6.reuse, 0x100, RZ ;  /* 0x0000010006057824 */ /* 0x042fe400078e00ff */
[----:B------:R-:W-:-:S03]  /*4560*/  IMAD.WIDE R14, R6, 0x100, R14 ;  /* 0x00000100060e7825 */ /* 0x000fc600078e020e */
[----:B------:R-:W-:Y:S01]  /*4570*/  ISETP.GE.AND P0, PT, R5, UR6, PT ;  /* 0x0000000605007c0c */ /* 0x000fe2000bf06270 */
[----:B------:R-:W-:Y:S02]  /*4580*/  IMAD R0, R0, -0x10, -R5 ;  /* 0xfffffff000007824 */ /* 0x000fe400078e0a05 */
[----:B------:R-:W-:-:S03]  /*4590*/  IMAD R5, R15, UR18, RZ ;  /* 0x000000120f057c24 */ /* 0x000fc6000f8e02ff */
[----:B------:R-:W-:Y:S01]  /*45a0*/  IADD3 R0, R0, UR6, -R2 ;  /* 0x0000000600007c10 */ /* 0x000fe2000fffe802 */
[----:B------:R-:W-:-:S04]  /*45b0*/  IMAD.WIDE.U32 R2, R14, UR18, R12 ;  /* 0x000000120e027c25 */ /* 0x000fc8000f8e000c */
[----:B------:R-:W-:Y:S01]  /*45c0*/  IMAD R5, R14, UR19, R5 ;  /* 0x000000130e057c24 */ /* 0x000fe2000f8e0205 */
[----:B------:R-:W-:-:S04]  /*45d0*/  IADD3 R2, P1, R2, UR17, RZ ;  /* 0x0000001102027c10 */ /* 0x000fc8000ff3e0ff */
[----:B------:R-:W-:Y:S01]  /*45e0*/  IADD3.X R3, R3, UR20, R5, P1, !PT ;  /* 0x0000001403037c10 */ /* 0x000fe20008ffe405 */
[----:B------:R-:W-:Y:S01]  /*45f0*/  IMAD.U32 R5, RZ, RZ, UR4 ;  /* 0x00000004ff057e24 */ /* 0x000fe2000f8e00ff */
[----:B------:R-:W-:-:S03]  /*4600*/  UIMAD UR4, UR8, UR4, URZ ;  /* 0x00000004080472a4 */ /* 0x000fc6000f8e023f */
[----:B------:R-:W-:Y:S01]  /*4610*/  IMAD.WIDE.U32 R2, R5, UR45, R2 ;  /* 0x0000002d05027c25 */ /* 0x000fe2000f8e0002 */
[----:B------:R-:W-:-:S06]  /*4620*/  UIMAD UR4, UR45, UR5, UR4 ;  /* 0x000000052d0472a4 */ /* 0x000fcc000f8e0204 */
[----:B------:R-:W-:Y:S01]  /*4630*/  VIADD R3, R3, UR4 ;  /* 0x0000000403037c36 */ /* 0x000fe20008000000 */
[----:B------:R-:W-:Y:S02]  /*4640*/  ULDC.64 UR4, c[0x0][0x670] ;  /* 0x00019c0000047ab9 */ /* 0x000fe40000000a00 */
[----:B------:R-:W-:Y:S01]  /*4650*/  IMAD.U32 R5, RZ, RZ, UR4 ;  /* 0x00000004ff057e24 */ /* 0x000fe2000f8e00ff */
[----:B------:R-:W-:-:S03]  /*4660*/  UIMAD UR4, UR9, UR4, URZ ;  /* 0x00000004090472a4 */ /* 0x000fc6000f8e023f */
[----:B------:R-:W-:Y:S01]  /*4670*/  IMAD.WIDE.U32 R2, R5, UR23, R2 ;  /* 0x0000001705027c25 */ /* 0x000fe2000f8e0002 */
[----:B------:R-:W-:-:S03]  /*4680*/  UIMAD UR4, UR23, UR5, UR4 ;  /* 0x00000005170472a4 */ /* 0x000fc6000f8e0204 */
[----:B------:R-:W-:-:S03]  /*4690*/  IMAD.MOV.U32 R6, RZ, RZ, R2 ;  /* 0x000000ffff067224 */ /* 0x000fc600078e0002 */
[----:B------:R-:W-:Y:S01]  /*46a0*/  VIADD R7, R3, UR4 ;  /* 0x0000000403077c36 */ /* 0x000fe20008000000 */
[----:B------:R-:W-:Y:S02]  /*46b0*/  ULDC.64 UR4, c[0x0][0x668] ;  /* 0x00019a0000047ab9 */ /* 0x000fe40000000a00 */
[----:B------:R-:W-:-:S04]  /*46c0*/  IMAD.U32 R2, RZ, RZ, UR4 ;  /* 0x00000004ff027e24 */ /* 0x000fc8000f8e00ff */
[----:B------:R-:W-:Y:S01]  /*46d0*/  IMAD.WIDE.U32 R6, R2, UR46, R6 ;  /* 0x0000002e02067c25 */ /* 0x000fe2000f8e0006 */
[----:B------:R-:W-:Y:S06]  /*46e0*/  @P0 EXIT ;  /* 0x000000000000094d */ /* 0x000fec0003800000 */
[----:B------:R-:W-:Y:S02]  /*46f0*/  ULDC UR6, c[0x0][0x288] ;  /* 0x0000a20000067ab9 */ /* 0x000fe40000000800 */
[----:B------:R-:W-:-:S04]  /*4700*/  UISETP.GE.AND UP0, UPT, UR45, UR6, UPT ;  /* 0x000000062d00728c */ /* 0x000fc8000bf06270 */
[----:B------:R-:W-:-:S06]  /*4710*/  UISETP.GE.OR UP0, UPT, UR17, UR7, UP0 ;  /* 0x000000071100728c */ /* 0x000fcc0008706670 */
[----:B------:R-:W-:-:S13]  /*4720*/  PLOP3.LUT P0, PT, PT, PT, UP0, 0x80, 0x0 ;  /* 0x000000000000781c */ /* 0x000fda0003f0f008 */
[----:B------:R-:W-:Y:S05]  /*4730*/  @P0 EXIT ;  /* 0x000000000000094d */ /* 0x000fea0003800000 */
[----:B------:R-:W-:Y:S02]  /*4740*/  ULDC UR6, c[0x0][0x28c] ;  /* 0x0000a30000067ab9 */ /* 0x000fe40000000800 */
[----:B------:R-:W-:-:S03]  /*4750*/  UISETP.GE.AND UP0, UPT, UR46, UR6, UPT ;  /* 0x000000062e00728c */ /* 0x000fc6000bf06270 */
[----:B------:R-:W-:Y:S02]  /*4760*/  ULDC UR6, c[0x0][0x290] ;  /* 0x0000a40000067ab9 */ /* 0x000fe40000000800 */
[----:B------:R-:W-:Y:S02]  /*4770*/  UISETP.GE.OR UP0, UPT, UR23, UR6, UP0 ;  /* 0x000000061700728c */ /* 0x000fe40008706670 */
[----:B------:R-:W-:-:S04]  /*4780*/  USHF.R.S32.HI UR6, URZ, 0x1f, UR46 ;  /* 0x0000001f3f067899 */ /* 0x000fc8000801142e */
[----:B------:R-:W-:-:S13]  /*4790*/  PLOP3.LUT P0, PT, PT, PT, UP0, 0x80, 0x0 ;  /* 0x000000000000781c */ /* 0x000fda0003f0f008 */
[----:B------:R-:W-:Y:S05]  /*47a0*/  @P0 EXIT ;  /* 0x000000000000094d */ /* 0x000fea0003800000 */
[----:B------:R-:W-:Y:S01]  /*47b0*/  IMAD.MOV.U32 R3, RZ, RZ, -0x2 ;  /* 0xfffffffeff037424 */ /* 0x000fe200078e00ff */
[----:B------:R-:W-:Y:S01]  /*47c0*/  FSETP.NEU.AND P1, PT, RZ, UR16, PT ;  /* 0x00000010ff007c0b */ /* 0x000fe2000bf2d000 */
[----:B------:R-:W-:Y:S02]  /*47d0*/  UIMAD UR4, UR6, UR4, URZ ;  /* 0x00000004060472a4 */ /* 0x000fe4000f8e023f */
[----:B------:R-:W-:Y:S01]  /*47e0*/  IMAD R3, R4, R3, UR7 ;  /* 0x0000000704037e24 */ /* 0x000fe2000f8e0203 */
[----:B------:R-:W-:Y:S01]  /*47f0*/  ULDC.64 UR10, c[0x0][0x640] ;  /* 0x00019000000a7ab9 */ /* 0x000fe20000000a00 */
[----:B------:R-:W-:Y:S02]  /*4800*/  UIMAD UR5, UR46, UR5, UR4 ;  /* 0x000000052e0572a4 */ /* 0x000fe4000f8e0204 */
[----:B------:R-:W-:Y:S01]  /*4810*/  VIADD R3, R3, -UR17 ;  /* 0x8000001103037c36 */ /* 0x000fe20008000000 */
[----:B------:R-:W-:Y:S02]  /*4820*/  UIMAD UR4, UR6, UR10, URZ ;  /* 0x0000000a060472a4 */ /* 0x000fe4000f8e023f */
[----:B------:R-:W-:Y:S01]  /*4830*/  USHF.L.U64.HI UR15, UR18, 0x6, UR19 ;  /* 0x00000006120f7899 */ /* 0x000fe20008010213 */
[----:B------:R-:W-:Y:S01]  /*4840*/  VIADD R2, R7, UR5 ;  /* 0x0000000507027c36 */ /* 0x000fe20008000000 */
[----:B------:R-:W-:Y:S01]  /*4850*/  UIMAD UR4, UR46, UR11, UR4 ;  /* 0x0000000b2e0472a4 */ /* 0x000fe2000f8e0204 */
[----:B------:R-:W-:Y:S01]  /*4860*/  ISETP.GT.AND P5, PT, R3, RZ, PT ;  /* 0x000000ff0300720c */ /* 0x000fe20003fa4270 */
[----:B------:R-:W-:-:S02]  /*4870*/  USHF.L.U32 UR11, UR18, 0x6, URZ ;  /* 0x00000006120b7899 */ /* 0x000fc4000800063f */
[----:B------:R-:W-:Y:S01]  /*4880*/  USHF.L.U64.HI UR7, UR18, 0x3, UR19 ;  /* 0x0000000312077899 */ /* 0x000fe20008010213 */
[----:B------:R-:W-:Y:S01]  /*4890*/  ISETP.GT.AND P0, PT, R0, RZ, P5 ;  /* 0x000000ff0000720c */ /* 0x000fe20002f04270 */
[----:B------:R-:W-:Y:S01]  /*48a0*/  USHF.L.U32 UR6, UR18, 0x3, URZ ;  /* 0x0000000312067899 */ /* 0x000fe2000800063f */
[----:B------:R-:W-:Y:S11]  /*48b0*/  @!P1 BRA `(.L_x_28) ;  /* 0x000000d0001c9947 */ /* 0x000ff60003800000 */
[----:B------:R-:W-:Y:S01]  /*48c0*/  ULDC.64 UR24, c[0x0][0x650] ;  /* 0x0001940000187ab9 */ /* 0x000fe20000000a00 */
[----:B------:R-:W-:Y:S01]  /*48d0*/  ULDC.64 UR28, c[0x0][0x638] ;  /* 0x00018e00001c7ab9 */ /* 0x000fe20000000a00 */
[C---:B------:R-:W-:Y:S01]  /*48e0*/  LEA R4, P1, R6.reuse, UR24, 0x1 ;  /* 0x0000001806047c11 */ /* 0x040fe2000f8208ff */
[----:B------:R-:W-:Y:S01]  /*48f0*/  ULDC.64 UR30, c[0x0][0x648] ;  /* 0x00019200001e7ab9 */ /* 0x000fe20000000a00 */
[----:B------:R-:W-:Y:S01]  /*4900*/  ULDC.64 UR26, c[0x0][0x630] ;  /* 0x00018c00001a7ab9 */ /* 0x000fe20000000a00 */
[----:B------:R-:W2:Y:S01]  /*4910*/  LDL.LU R10, [R1] ;  /* 0x00000000010a7983 */ /* 0x000ea20000300800 */
[----:B------:R-:W-:Y:S01]  /*4920*/  LEA.HI.X R5, R6, UR25, R2, 0x1, P1 ;  /* 0x0000001906057c11 */ /* 0x000fe200088f0c02 */
[----:B------:R-:W-:Y:S01]  /*4930*/  UIMAD UR5, UR8, UR28, URZ ;  /* 0x0000001c080572a4 */ /* 0x000fe2000f8e023f */
[----:B------:R-:W-:Y:S01]  /*4940*/  IADD3 R6, P1, R12, UR17, RZ ;  /* 0x000000110c067c10 */ /* 0x000fe2000ff3e0ff */
[----:B------:R-:W-:Y:S01]  /*4950*/  IMAD.U32 R21, RZ, RZ, UR28 ;  /* 0x0000001cff157e24 */ /* 0x000fe2000f8e00ff */
[----:B------:R-:W-:Y:S01]  /*4960*/  ULDC.64 UR24, c[0x0][0x628] ;  /* 0x00018a0000187ab9 */ /* 0x000fe20000000a00 */
[----:B------:R-:W-:Y:S01]  /*4970*/  UIMAD UR8, UR45, UR29, UR5 ;  /* 0x0000001d2d0872a4 */ /* 0x000fe2000f8e0205 */
[----:B------:R-:W-:Y:S01]  /*4980*/  IADD3.X R7, R13, UR20, RZ, P1, !PT ;  /* 0x000000140d077c10 */ /* 0x000fe20008ffe4ff */
[----:B------:R-:W-:-:S02]  /*4990*/  UIMAD UR5, UR9, UR30, URZ ;  /* 0x0000001e090572a4 */ /* 0x000fc4000f8e023f */
[----:B------:R-:W-:Y:S02]  /*49a0*/  IMAD.U32 R20, RZ, RZ, UR30 ;  /* 0x0000001eff147e24 */ /* 0x000fe4000f8e00ff */
[----:B------:R-:W-:Y:S01]  /*49b0*/  IMAD R23, R15, UR26, RZ ;  /* 0x0000001a0f177c24 */ /* 0x000fe2000f8e02ff */
[----:B------:R-:W-:Y:S01]  /*49c0*/  UIMAD UR9, UR23, UR31, UR5 ;  /* 0x0000001f170972a4 */ /* 0x000fe2000f8e0205 */
[----:B------:R-:W-:-:S04]  /*49d0*/  IMAD.WIDE.U32 R6, R21, UR45, R6 ;  /* 0x0000002d15067c25 */ /* 0x000fc8000f8e0006 */
[----:B------:R-:W-:Y:S02]  /*49e0*/  VIADD R7, R7, UR8 ;  /* 0x0000000807077c36 */ /* 0x000fe40008000000 */
[----:B------:R-:W-:Y:S02]  /*49f0*/  IMAD R23, R14, UR27, R23 ;  /* 0x0000001b0e177c24 */ /* 0x000fe4000f8e0217 */
[----:B------:R-:W-:-:S04]  /*4a00*/  IMAD.WIDE.U32 R6, R20, UR23, R6 ;  /* 0x0000001714067c25 */ /* 0x000fc8000f8e0006 */
[----:B------:R-:W-:Y:S02]  /*4a10*/  VIADD R19, R7, UR9 ;  /* 0x0000000907137c36 */ /* 0x000fe40008000000 */
[----:B------:R-:W-:Y:S02]  /*4a20*/  IMAD.U32 R7, RZ, RZ, UR10 ;  /* 0x0000000aff077e24 */ /* 0x000fe4000f8e00ff */
[----:B------:R-:W-:-:S04]  /*4a30*/  IMAD.MOV.U32 R18, RZ, RZ, R6 ;  /* 0x000000ffff127224 */ /* 0x000fc800078e0006 */
[----:B------:R-:W-:-:S04]  /*4a40*/  IMAD.WIDE.U32 R18, R7, UR46, R18 ;  /* 0x0000002e07127c25 */ /* 0x000fc8000f8e0012 */
[----:B------:R-:W-:Y:S02]  /*4a50*/  VIADD R17, R19, UR4 ;  /* 0x0000000413117c36 */ /* 0x000fe40008000000 */
[----:B------:R-:W-:-:S04]  /*4a60*/  IMAD.MOV.U32 R16, RZ, RZ, R18 ;  /* 0x000000ffff107224 */ /* 0x000fc800078e0012 */
[----:B------:R-:W-:-:S04]  /*4a70*/  IMAD.WIDE.U32 R6, R14, UR26, R16 ;  /* 0x0000001a0e067c25 */ /* 0x000fc8000f8e0010 */
[----:B------:R-:W-:Y:S01]  /*4a80*/  IMAD.IADD R7, R7, 0x1, R23 ;  /* 0x0000000107077824 */ /* 0x000fe200078e0217 */
[----:B------:R-:W-:-:S04]  /*4a90*/  LEA R8, P1, R6, UR24, 0x1 ;  /* 0x0000001806087c11 */ /* 0x000fc8000f8208ff */
[----:B------:R-:W-:-:S05]  /*4aa0*/  LEA.HI.X R9, R6, UR25, R7, 0x1, P1 ;  /* 0x0000001906097c11 */ /* 0x000fca00088f0c07 */
[----:B------:R-:W3:Y:S01]  /*4ab0*/  @P0 LDG.E.LTC128B.U16 R22, desc[UR12][R8.64] ;  /* 0x0000000c08160981 */ /* 0x000ee2000c1e1520 */
[----:B------:R-:W-:Y:S01]  /*4ac0*/  UIMAD.WIDE.U32 UR46, UR46, UR10, URZ ;  /* 0x0000000a2e2e72a5 */ /* 0x000fe2000f8e003f */
[----:B------:R-:W-:Y:S01]  /*4ad0*/  IMAD.U32 R226, RZ, RZ, UR26 ;  /* 0x0000001affe27e24 */ /* 0x000fe2000f8e00ff */
[----:B------:R-:W-:Y:S01]  /*4ae0*/  ISETP.GT.AND P3, PT, R3, 0x1, PT ;  /* 0x000000010300780c */ /* 0x000fe20003f64270 */
[----:B------:R-:W-:Y:S01]  /*4af0*/  BSSY B0, `(.L_x_29) ;  /* 0x0000017000007945 */ /* 0x000fe20003800000 */
[----:B------:R-:W-:Y:S01]  /*4b00*/  UIADD3 UR5, UR47, UR4, URZ ;  /* 0x000000042f057290 */ /* 0x000fe2000fffe03f */
[----:B------:R-:W-:Y:S02]  /*4b10*/  LOP3.LUT R2, R2, 0xfffffffd, RZ, 0xc0, !PT ;  /* 0xfffffffd02027812 */ /* 0x000fe400078ec0ff */
[----:B------:R-:W-:-:S08]  /*4b20*/  UMOV UR4, UR46 ;  /* 0x0000002e00047c82 */ /* 0x000fd00008000000 */
[----:B------:R-:W-:Y:S01]  /*4b30*/  @P3 LOP3.LUT R2, R2, 0x2, RZ, 0xfc, !PT ;  /* 0x0000000202023812 */ /* 0x000fe200078efcff */
[----:B---3--:R-:W-:-:S05]  /*4b40*/  HADD2.F32 R6, -RZ, R22.H0_H0 ;  /* 0x20000016ff067230 */ /* 0x008fca0000004100 */
[----:B------:R-:W-:-:S04]  /*4b50*/  FMUL R6, R6, UR16 ;  /* 0x0000001006067c20 */ /* 0x000fc80008400000 */
[----:B--2---:R-:W-:-:S05]  /*4b60*/  FFMA R6, R10, UR14, R6 ;  /* 0x0000000e0a067c23 */ /* 0x004fca0008000006 */
[----:B------:R-:W-:-:S05]  /*4b70*/  F2FP.F16.F32.PACK_AB R6, RZ, R6 ;  /* 0x00000006ff06723e */ /* 0x000fca00000000ff */
[----:B------:R1:W-:Y:S02]  /*4b80*/  @P0 STG.E.U16 desc[UR12][R4.64], R6 ;  /* 0x0000000604000986 */ /* 0x0003e4000c10150c */
[----:B-1----:R-:W-:-:S04]  /*4b90*/  IMAD.WIDE.U32 R6, R14, R226, UR4 ;  /* 0x000000040e067e25 */ /* 0x002fc8000f8e00e2 */
[----:B------:R-:W-:Y:S02]  /*4ba0*/  IMAD.IADD R7, R23, 0x1, R7 ;  /* 0x0000000117077824 */ /* 0x000fe400078e0207 */
[----:B------:R-:W-:-:S04]  /*4bb0*/  IMAD.WIDE.U32 R6, R20, UR23, R6 ;  /* 0x0000001714067c25 */ /* 0x000fc8000f8e0006 */
[----:B------:R-:W-:Y:S02]  /*4bc0*/  VIADD R7, R7, UR9 ;  /* 0x0000000907077c36 */ /* 0x000fe40008000000 */
[----:B------:R-:W-:-:S04]  /*4bd0*/  IMAD.WIDE.U32 R6, R21, UR45, R6 ;  /* 0x0000002d15067c25 */ /* 0x000fc8000f8e0006 */
[----:B------:R-:W-:Y:S01]  /*4be0*/  VIADD R7, R7, UR8 ;  /* 0x0000000807077c36 */ /* 0x000fe20008000000 */
[----:B------:R-:W-:-:S04]  /*4bf0*/  IADD3 R6, P0, P1, R6, UR17, R12 ;  /* 0x0000001106067c10 */ /* 0x000fc8000f91e00c */
[----:B------:R-:W-:Y:S02]  /*4c00*/  IADD3.X R7, R7, UR20, R13, P0, P1 ;  /* 0x0000001407077c10 */ /* 0x000fe400087e240d */
[----:B------:R-:W-:Y:S02]  /*4c10*/  ISETP.GT.AND P1, PT, R0, RZ, P3 ;  /* 0x000000ff0000720c */ /* 0x000fe40001f24270 */
[----:B------:R-:W-:-:S04]  /*4c20*/  LEA R10, P0, R6, UR24, 0x1 ;  /* 0x00000018060a7c11 */ /* 0x000fc8000f8008ff */
[----:B------:R-:W-:-:S07]  /*4c30*/  LEA.HI.X R11, R6, UR25, R7, 0x1, P0 ;  /* 0x00000019060b7c11 */ /* 0x000fce00080f0c07 */
[----:B------:R-:W-:Y:S05]  /*4c40*/  @!P1 BRA `(.L_x_30) ;  /* 0x0000000000049947 */ /* 0x000fea0003800000 */
[----:B------:R1:W5:Y:S02]  /*4c50*/  LDG.E.LTC128B.U16 R22, desc[UR12][R10.64+0x2] ;  /* 0x0000020c0a167981 */ /* 0x000364000c1e1520 */
.L_x_30:
[----:B------:R-:W-:Y:S05]  /*4c60*/  BSYNC B0 ;  /* 0x0000000000007941 */ /* 0x000fea0003800000 */
.L_x_29:
[----:B------:R-:W2:Y:S01]  /*4c70*/  LDL.LU R7, [R1+0x4] ;  /* 0x0000040001077983 */ /* 0x000ea20000300800 */
[----:B-----5:R-:W-:Y:S01]  /*4c80*/  HADD2.F32 R6, -RZ, R22.H0_H0 ;  /* 0x20000016ff067230 */ /* 0x020fe20000004100 */
[----:B------:R-:W-:Y:S02]  /*4c90*/  USHF.L.U64.HI UR31, UR26, 0x3, UR27 ;  /* 0x000000031a1f7899 */ /* 0x000fe4000801021b */
[----:B------:R-:W-:Y:S01]  /*4ca0*/  USHF.L.U32 UR30, UR26, 0x3, URZ ;  /* 0x000000031a1e7899 */ /* 0x000fe2000800063f */
[----:B------:R-:W-:Y:S01]  /*4cb0*/  ISETP.GT.AND P2, PT, R0, 0x8, P5 ;  /* 0x000000080000780c */ /* 0x000fe20002f44270 */
[----:B------:R-:W-:Y:S01]  /*4cc0*/  FMUL R6, R6, UR16 ;  /* 0x0000001006067c20 */ /* 0x000fe20008400000 */
[----:B------:R-:W3:Y:S03]  /*4cd0*/  LDL.LU R216, [R1+0x8] ;  /* 0x0000080001d87983 */ /* 0x000ee60000300800 */
[----:B--2---:R-:W-:-:S05]  /*4ce0*/  FFMA R6, R7, UR14, R6 ;  /* 0x0000000e07067c23 */ /* 0x004fca0008000006 */
[----:B------:R-:W-:-:S05]  /*4cf0*/  F2FP.F16.F32.PACK_AB R6, RZ, R6 ;  /* 0x00000006ff06723e */ /* 0x000fca00000000ff */
[----:B------:R2:W-:Y:S02]  /*4d00*/  @P1 STG.E.U16 desc[UR12][R4.64+0x2], R6 ;  /* 0x0000020604001986 */ /* 0x0005e4000c10150c */
[----:B--2---:R-:W-:-:S04]  /*4d10*/  IMAD.WIDE.U32 R6, R14, R226, UR30 ;  /* 0x0000001e0e067e25 */ /* 0x004fc8000f8e00e2 */
[----:B------:R-:W-:Y:S01]  /*4d20*/  IMAD.IADD R23, R23, 0x1, R7 ;  /* 0x0000000117177824 */ /* 0x000fe200078e0207 */
[----:B------:R-:W-:Y:S02]  /*4d30*/  IADD3 R7, P0, R18, R6, RZ ;  /* 0x0000000612077210 */ /* 0x000fe40007f1e0ff */
[----:B------:R-:W-:-:S03]  /*4d40*/  IADD3 R8, P1, R6, UR46, RZ ;  /* 0x0000002e06087c10 */ /* 0x000fc6000ff3e0ff */
[----:B------:R-:W-:Y:S01]  /*4d50*/  IMAD.X R9, R23, 0x1, R17, P0 ;  /* 0x0000000117097824 */ /* 0x000fe200000e0611 */
[----:B------:R-:W-:-:S04]  /*4d60*/  LEA R6, P0, R7, UR24, 0x1 ;  /* 0x0000001807067c11 */ /* 0x000fc8000f8008ff */
[----:B------:R-:W-:-:S05]  /*4d70*/  LEA.HI.X R7, R7, UR25, R9, 0x1, P0 ;  /* 0x0000001907077c11 */ /* 0x000fca00080f0c09 */
[----:B------:R2:W4:Y:S01]  /*4d80*/  @P2 LDG.E.LTC128B.U16 R22, desc[UR12][R6.64] ;  /* 0x0000000c06162981 */ /* 0x000522000c1e1520 */
[----:B------:R-:W-:Y:S01]  /*4d90*/  USHF.L.U32 UR28, UR6, 0x1, URZ ;  /* 0x00000001061c7899 */ /* 0x000fe2000800063f */
[----:B------:R-:W-:Y:S01]  /*4da0*/  BSSY B0, `(.L_x_31) ;  /* 0x0000016000007945 */ /* 0x000fe20003800000 */
[----:B------:R-:W-:-:S04]  /*4db0*/  USHF.L.U64.HI UR6, UR6, 0x1, UR7 ;  /* 0x0000000106067899 */ /* 0x000fc80008010207 */
[----:B--2---:R-:W-:Y:S01]  /*4dc0*/  IADD3 R6, P0, R4, UR28, RZ ;  /* 0x0000001c04067c10 */ /* 0x004fe2000ff1e0ff */
[----:B----4-:R-:W-:-:S05]  /*4dd0*/  HADD2.F32 R7, -RZ, R22.H0_H0 ;  /* 0x20000016ff077230 */ /* 0x010fca0000004100 */
[----:B------:R-:W-:-:S04]  /*4de0*/  FMUL R7, R7, UR16 ;  /* 0x0000001007077c20 */ /* 0x000fc80008400000 */
[----:B---3--:R-:W-:-:S05]  /*4df0*/  FFMA R7, R216, UR14, R7 ;  /* 0x0000000ed8077c23 */ /* 0x008fca0008000007 */
[----:B------:R-:W-:-:S04]  /*4e00*/  F2FP.F16.F32.PACK_AB R7, RZ, R7 ;  /* 0x00000007ff07723e */ /* 0x000fc800000000ff */
[----:B------:R-:W-:Y:S02]  /*4e10*/  PRMT R9, R7, 0x7610, R9 ;  /* 0x0000761007097816 */ /* 0x000fe40000000009 */
[----:B------:R-:W-:-:S05]  /*4e20*/  IADD3.X R7, R5, UR6, RZ, P0, !PT ;  /* 0x0000000605077c10 */ /* 0x000fca00087fe4ff */
[----:B------:R2:W-:Y:S02]  /*4e30*/  @P2 STG.E.U16 desc[UR12][R6.64], R9 ;  /* 0x0000000906002986 */ /* 0x0005e4000c10150c */
[----:B--2---:R-:W-:-:S03]  /*4e40*/  IADD3.X R9, R23, UR5, RZ, P1, !PT ;  /* 0x0000000517097c10 */ /* 0x004fc60008ffe4ff */
[----:B------:R-:W-:-:S04]  /*4e50*/  IMAD.WIDE.U32 R8, R20, UR23, R8 ;  /* 0x0000001714087c25 */ /* 0x000fc8000f8e0008 */
[----:B------:R-:W-:Y:S02]  /*4e60*/  VIADD R9, R9, UR9 ;  /* 0x0000000909097c36 */ /* 0x000fe40008000000 */
[----:B------:R-:W-:-:S04]  /*4e70*/  IMAD.WIDE.U32 R8, R21, UR45, R8 ;  /* 0x0000002d15087c25 */ /* 0x000fc8000f8e0008 */
[----:B------:R-:W-:Y:S01]  /*4e80*/  VIADD R23, R9, UR8 ;  /* 0x0000000809177c36 */ /* 0x000fe20008000000 */
[----:B------:R-:W-:-:S04]  /*4e90*/  IADD3 R9, P0, P1, R8, UR17, R12 ;  /* 0x0000001108097c10 */ /* 0x000fc8000f91e00c */
[----:B------:R-:W-:Y:S02]  /*4ea0*/  IADD3.X R23, R23, UR20, R13, P0, P1 ;  /* 0x0000001417177c10 */ /* 0x000fe400087e240d */
[----:B------:R-:W-:-:S04]  /*4eb0*/  LEA R8, P0, R9, UR24, 0x1 ;  /* 0x0000001809087c11 */ /* 0x000fc8000f8008ff */
[----:B------:R-:W-:Y:S02]  /*4ec0*/  LEA.HI.X R9, R9, UR25, R23, 0x1, P0 ;  /* 0x0000001909097c11 */ /* 0x000fe400080f0c17 */
[----:B------:R-:W-:-:S13]  /*4ed0*/  ISETP.GT.AND P0, PT, R0, 0x8, P3 ;  /* 0x000000080000780c */ /* 0x000fda0001f04270 */
[----:B------:R-:W-:Y:S05]  /*4ee0*/  @!P0 BRA `(.L_x_32) ;  /* 0x0000000000048947 */ /* 0x000fea0003800000 */
[----:B------:R2:W5:Y:S02]  /*4ef0*/  LDG.E.LTC128B.U16 R22, desc[UR12][R8.64+0x2] ;  /* 0x0000020c08167981 */ /* 0x000564000c1e1520 */
.L_x_32:
[----:B------:R-:W-:Y:S05]  /*4f00*/  BSYNC B0 ;  /* 0x0000000000007941 */ /* 0x000fea0003800000 */
.L_x_31:
[----:B------:R-:W3:Y:S01]  /*4f10*/  LDL.LU R216, [R1+0xc] ;  /* 0x00000c0001d87983 */ /* 0x000ee20000300800 */
[----:B-----5:R-:W-:Y:S01]  /*4f20*/  HADD2.F32 R23, -RZ, R22.H0_H0 ;  /* 0x20000016ff177230 */ /* 0x020fe20000004100 */
[----:B------:R-:W-:Y:S01]  /*4f30*/  ISETP.GT.AND P1, PT, R3, 0x8, PT ;  /* 0x000000080300780c */ /* 0x000fe20003f24270 */
[----:B------:R-:W-:Y:S01]  /*4f40*/  BSSY B0, `(.L_x_33) ;  /* 0x000000a000007945 */ /* 0x000fe20003800000 */
[----:B------:R-:W-:Y:S02]  /*4f50*/  LOP3.LUT R2, R2, 0xfffffffb, RZ, 0xc0, !PT ;  /* 0xfffffffb02027812 */ /* 0x000fe400078ec0ff */
[----:B------:R-:W-:-:S09]  /*4f60*/  FMUL R23, R23, UR16 ;  /* 0x0000001017177c20 */ /* 0x000fd20008400000 */
[----:B------:R-:W-:Y:S01]  /*4f70*/  @P1 LOP3.LUT R2, R2, 0x4, RZ, 0xfc, !PT ;  /* 0x0000000402021812 */ /* 0x000fe200078efcff */
[----:B---3--:R-:W-:-:S05]  /*4f80*/  FFMA R23, R216, UR14, R23 ;  /* 0x0000000ed8177c23 */ /* 0x008fca0008000017 */
[----:B------:R-:W-:-:S05]  /*4f90*/  F2FP.F16.F32.PACK_AB R23, RZ, R23 ;  /* 0x00000017ff17723e */ /* 0x000fca00000000ff */
[----:B------:R3:W-:Y:S01]  /*4fa0*/  @P0 STG.E.U16 desc[UR12][R6.64+0x2], R23 ;  /* 0x0000021706000986 */ /* 0x0007e2000c10150c */
[----:B------:R-:W-:-:S13]  /*4fb0*/  ISETP.GT.AND P0, PT, R0, RZ, P1 ;  /* 0x000000ff0000720c */ /* 0x000fda0000f04270 */
[----:B---3--:R-:W-:Y:S05]  /*4fc0*/  @!P0 BRA `(.L_x_34) ;  /* 0x0000000000048947 */ /* 0x008fea0003800000 */
[----:B------:R3:W5:Y:S02]  /*4fd0*/  LDG.E.LTC128B.U16 R22, desc[UR12][R10.64+0x10] ;  /* 0x0000100c0a167981 */ /* 0x000764000c1e1520 */
.L_x_34:
[----:B------:R-:W-:Y:S05]  /*4fe0*/  BSYNC B0 ;  /* 0x0000000000007941 */ /* 0x000fea0003800000 */
.L_x_33:
[----:B------:R-:W4:Y:S01]  /*4ff0*/  LDL.LU R216, [R1+0x10] ;  /* 0x0000100001d87983 */ /* 0x000f220000300800 */
[----:B-----5:R-:W-:Y:S01]  /*5000*/  HADD2.F32 R23, -RZ, R22.H0_H0 ;  /* 0x20000016ff177230 */ /* 0x020fe20000004100 */
[----:B------:R-:W-:Y:S01]  /*5010*/  ISETP.GT.AND P2, PT, R3, 0x9, PT ;  /* 0x000000090300780c */ /* 0x000fe20003f44270 */
[----:B------:R-:W-:Y:S01]  /*5020*/  BSSY B0, `(.L_x_35) ;  /* 0x000000a000007945 */ /* 0x000fe20003800000 */
[----:B------:R-:W-:Y:S02]  /*5030*/  LOP3.LUT R2, R2, 0xfffffff7, RZ, 0xc0, !PT ;  /* 0xfffffff702027812 */ /* 0x000fe400078ec0ff */
[----:B------:R-:W-:-:S09]  /*5040*/  FMUL R23, R23, UR16 ;  /* 0x0000001017177c20 */ /* 0x000fd20008400000 */
[----:B------:R-:W-:Y:S01]  /*5050*/  @P2 LOP3.LUT R2, R2, 0x8, RZ, 0xfc, !PT ;  /* 0x0000000802022812 */ /* 0x000fe200078efcff */
[----:B----4-:R-:W-:-:S05]  /*5060*/  FFMA R23, R216, UR14, R23 ;  /* 0x0000000ed8177c23 */ /* 0x010fca0008000017 */
[----:B------:R-:W-:-:S05]  /*5070*/  F2FP.F16.F32.PACK_AB R23, RZ, R23 ;  /* 0x00000017ff17723e */ /* 0x000fca00000000ff */
[----:B------:R4:W-:Y:S01]  /*5080*/  @P0 STG.E.U16 desc[UR12][R4.64+0x10], R23 ;  /* 0x0000101704000986 */ /* 0x0009e2000c10150c */
[----:B------:R-:W-:-:S13]  /*5090*/  ISETP.GT.AND P0, PT, R0, RZ, P2 ;  /* 0x000000ff0000720c */ /* 0x000fda0001704270 */
[----:B----4-:R-:W-:Y:S05]  /*50a0*/  @!P0 BRA `(.L_x_36) ;  /* 0x0000000000048947 */ /* 0x010fea0003800000 */
[----:B------:R4:W5:Y:S02]  /*50b0*/  LDG.E.LTC128B.U16 R22, desc[UR12][R10.64+0x12] ;  /* 0x0000120c0a167981 */ /* 0x000964000c1e1520 */
.L_x_36:
[----:B------:R-:W-:Y:S05]  /*50c0*/  BSYNC B0 ;  /* 0x0000000000007941 */ /* 0x000fea0003800000 */
.L_x_35:
[----:B------:R-:W2:Y:S01]  /*50d0*/  LDL.LU R216, [R1+0x14] ;  /* 0x0000140001d87983 */ /* 0x000ea20000300800 */
[----:B-----5:R-:W-:Y:S01]  /*50e0*/  HADD2.F32 R23, -RZ, R22.H0_H0 ;  /* 0x20000016ff177230 */ /* 0x020fe20000004100 */
[----:B------:R-:W-:Y:S01]  /*50f0*/  ISETP.GT.AND P1, PT, R0, 0x8, P1 ;  /* 0x000000080000780c */ /* 0x000fe20000f24270 */
[----:B------:R-:W-:Y:S03]  /*5100*/  BSSY B0, `(.L_x_37) ;  /* 0x0000007000007945 */ /* 0x000fe60003800000 */
[----:B------:R-:W-:-:S04]  /*5110*/  FMUL R23, R23, UR16 ;  /* 0x0000001017177c20 */ /* 0x000fc80008400000 */
[----:B--2---:R-:W-:-:S05]  /*5120*/  FFMA R23, R216, UR14, R23 ;  /* 0x0000000ed8177c23 */ /* 0x004fca0008000017 */
[----:B------:R-:W-:-:S05]  /*5130*/  F2FP.F16.F32.PACK_AB R23, RZ, R23 ;  /* 0x00000017ff17723e */ /* 0x000fca00000000ff */
[----:B------:R2:W-:Y:S01]  /*5140*/  @P0 STG.E.U16 desc[UR12][R4.64+0x12], R23 ;  /* 0x0000121704000986 */ /* 0x0005e2000c10150c */
[----:B------:R-:W-:Y:S05]  /*5150*/  @!P1 BRA `(.L_x_38) ;  /* 0x0000000000049947 */ /* 0x000fea0003800000 */
[----:B------:R0:W5:Y:S02]  /*5160*/  LDG.E.LTC128B.U16 R22, desc[UR12][R8.64+0x10] ;  /* 0x0000100c08167981 */ /* 0x000164000c1e1520 */
.L_x_38:
[----:B------:R-:W-:Y:S05]  /*5170*/  BSYNC B0 ;  /* 0x0000000000007941 */ /* 0x000fea0003800000 */
.L_x_37:
[----:B------:R-:W3:Y:S01]  /*5180*/  LDL.LU R216, [R1+0x18] ;  /* 0x0000180001d87983 */ /* 0x000ee20000300800 */
[----:B--2--5:R-:W-:Y:S01]  /*5190*/  HADD2.F32 R23, -RZ, R22.H0_H0 ;  /* 0x20000016ff177230 */ /* 0x024fe20000004100 */
[----:B------:R-:W-:Y:S01]  /*51a0*/  ISETP.GT.AND P0, PT, R0, 0x8, P2 ;  /* 0x000000080000780c */ /* 0x000fe20001704270 */
[----:B------:R-:W-:Y:S03]  /*51b0*/  BSSY B0, `(.L_x_39) ;  /* 0x0000007000007945 */ /* 0x000fe60003800000 */
[----:B------:R-:W-:-:S04]  /*51c0*/  FMUL R23, R23, UR16 ;  /* 0x0000001017177c20 */ /* 0x000fc80008400000 */
[----:B---3--:R-:W-:-:S05]  /*51d0*/  FFMA R23, R216, UR14, R23 ;  /* 0x0000000ed8177c23 */ /* 0x008fca0008000017 */
[----:B------:R-:W-:-:S05]  /*51e0*/  F2FP.F16.F32.PACK_AB R23, RZ, R23 ;  /* 0x00000017ff17723e */ /* 0x000fca00000000ff */
[----:B------:R2:W-:Y:S01]  /*51f0*/  @P1 STG.E.U16 desc[UR12][R6.64+0x10], R23 ;  /* 0x0000101706001986 */ /* 0x0005e2000c10150c */
[----:B------:R-:W-:Y:S05]  /*5200*/  @!P0 BRA `(.L_x_40) ;  /* 0x0000000000048947 */ /* 0x000fea0003800000 */
[----:B------:R3:W5:Y:S02]  /*5210*/  LDG.E.LTC128B.U16 R22, desc[UR12][R8.64+0x12] ;  /* 0x0000120c08167981 */ /* 0x000764000c1e1520 */
.L_x_40:
[----:B------:R-:W-:Y:S05]  /*5220*/  BSYNC B0 ;  /* 0x0000000000007941 */ /* 0x000fea0003800000 */
.L_x_39:
[----:B------:R-:W4:Y:S01]  /*5230*/  LDL.LU R217, [R1+0x1c] ;  /* 0x00001c0001d97983 */ /* 0x000f220000300800 */
[----:B--2--5:R-:W-:Y:S01]  /*5240*/  HADD2.F32 R23, -RZ, R22.H0_H0 ;  /* 0x20000016ff177230 */ /* 0x024fe20000004100 */
[----:B------:R-:W-:Y:S01]  /*5250*/  ISETP.GT.AND P3, PT, R3, 0x10, PT ;  /* 0x000000100300780c */ /* 0x000fe20003f64270 */
[----:B------:R-:W-:Y:S01]  /*5260*/  BSSY B0, `(.L_x_41) ;  /* 0x000000b000007945 */ /* 0x000fe20003800000 */
[----:B------:R-:W-:Y:S02]  /*5270*/  LOP3.LUT R2, R2, 0xffffffef, RZ, 0xc0, !PT ;  /* 0xffffffef02027812 */ /* 0x000fe400078ec0ff */
[----:B------:R-:W-:Y:S01]  /*5280*/  FMUL R23, R23, UR16 ;  /* 0x0000001017177c20 */ /* 0x000fe20008400000 */
[----:B------:R-:W-:Y:S02]  /*5290*/  ISETP.GT.AND P1, PT, R0, RZ, P3 ;  /* 0x000000ff0000720c */ /* 0x000fe40001f24270 */
[----:B------:R-:W-:-:S06]  /*52a0*/  PRMT R216, R22, 0x7610, R216 ;  /* 0x0000761016d87816 */ /* 0x000fcc00000000d8 */
[----:B------:R-:W-:Y:S01]  /*52b0*/  @P3 LOP3.LUT R2, R2, 0x10, RZ, 0xfc, !PT ;  /* 0x0000001002023812 */ /* 0x000fe200078efcff */
[----:B----4-:R-:W-:-:S05]  /*52c0*/  FFMA R23, R217, UR14, R23 ;  /* 0x0000000ed9177c23 */ /* 0x010fca0008000017 */
[----:B------:R-:W-:-:S05]  /*52d0*/  F2FP.F16.F32.PACK_AB R23, RZ, R23 ;  /* 0x00000017ff17723e */ /* 0x000fca00000000ff */
[----:B------:R2:W-:Y:S01]  /*52e0*/  @P0 STG.E.U16 desc[UR12][R6.64+0x12], R23 ;  /* 0x0000121706000986 */ /* 0x0005e2000c10150c */
[----:B------:R-:W-:Y:S05]  /*52f0*/  @!P1 BRA `(.L_x_42) ;  /* 0x0000000000049947 */ /* 0x000fea0003800000 */
[----:B------:R4:W5:Y:S02]  /*5300*/  LDG.E.LTC128B.U16 R216, desc[UR12][R10.64+0x20] ;  /* 0x0000200c0ad87981 */ /* 0x000964000c1e1520 */
.L_x_42:
[----:B------:R-:W-:Y:S05]  /*5310*/  BSYNC B0 ;  /* 0x0000000000007941 */ /* 0x000fea0003800000 */
.L_x_41:
[----:B--2---:R-:W2:Y:S01]  /*5320*/  LDL.LU R23, [R1+0x20] ;  /* 0x0000200001177983 */ /* 0x004ea20000300800 */
[----:B-----5:R-:W-:Y:S01]  /*5330*/  HADD2.F32 R22, -RZ, R216.H0_H0 ;  /* 0x200000d8ff167230 */ /* 0x020fe20000004100 */
[----:B------:R-:W-:Y:S01]  /*5340*/  IADD3 R219, P0, R14, 0x40, RZ ;  /* 0x000000400edb7810 */ /* 0x000fe20007f1e0ff */
[----:B------:R-:W-:Y:S01]  /*5350*/  BSSY B0, `(.L_x_43) ;  /* 0x0000017000007945 */ /* 0x000fe20003800000 */
[----:B------:R-:W-:Y:S02]  /*5360*/  ISETP.GT.AND P2, PT, R3, 0x11, PT ;  /* 0x000000110300780c */ /* 0x000fe40003f44270 */
[----:B------:R-:W-:Y:S01]  /*5370*/  FMUL R22, R22, UR16 ;  /* 0x0000001016167c20 */ /* 0x000fe20008400000 */
[----:B------:R-:W-:-:S10]  /*5380*/  LOP3.LUT R2, R2, 0xffbfffff, RZ, 0xc0, !PT ;  /* 0xffbfffff02027812 */ /* 0x000fd400078ec0ff */
[----:B------:R-:W-:Y:S01]  /*5390*/  @P2 LOP3.LUT R2, R2, 0x400000, RZ, 0xfc, !PT ;  /* 0x0040000002022812 */ /* 0x000fe200078efcff */
[----:B--2---:R-:W-:-:S05]  /*53a0*/  FFMA R22, R23, UR14, R22 ;  /* 0x0000000e17167c23 */ /* 0x004fca0008000016 */
[----:B------:R-:W-:-:S05]  /*53b0*/  F2FP.F16.F32.PACK_AB R22, RZ, R22 ;  /* 0x00000016ff16723e */ /* 0x000fca00000000ff */
[----:B------:R2:W-:Y:S02]  /*53c0*/  @P1 STG.E.U16 desc[UR12][R4.64+0x20], R22 ;  /* 0x0000201604001986 */ /* 0x0005e4000c10150c */
[----:B--2---:R-:W-:-:S04]  /*53d0*/  IMAD.X R22, RZ, RZ, R15, P0 ;  /* 0x000000ffff167224 */ /* 0x004fc800000e060f */
[----:B------:R-:W-:-:S04]  /*53e0*/  IMAD R22, R22, UR26, RZ ;  /* 0x0000001a16167c24 */ /* 0x000fc8000f8e02ff */
[C---:B------:R-:W-:Y:S02]  /*53f0*/  IMAD R228, R219.reuse, UR27, R22 ;  /* 0x0000001bdbe47c24 */ /* 0x040fe4000f8e0216 */
[----:B------:R-:W-:-:S04]  /*5400*/  IMAD.WIDE.U32 R22, R219, R226, UR4 ;  /* 0x00000004db167e25 */ /* 0x000fc8000f8e00e2 */
[----:B------:R-:W-:Y:S02]  /*5410*/  IMAD.IADD R23, R228, 0x1, R23 ;  /* 0x00000001e4177824 */ /* 0x000fe400078e0217 */
[----:B------:R-:W-:-:S04]  /*5420*/  IMAD.WIDE.U32 R22, R20, UR23, R22 ;  /* 0x0000001714167c25 */ /* 0x000fc8000f8e0016 */
[----:B------:R-:W-:Y:S02]  /*5430*/  VIADD R23, R23, UR9 ;  /* 0x0000000917177c36 */ /* 0x000fe40008000000 */
[----:B------:R-:W-:-:S04]  /*5440*/  IMAD.WIDE.U32 R22, R21, UR45, R22 ;  /* 0x0000002d15167c25 */ /* 0x000fc8000f8e0016 */
[----:B------:R-:W-:Y:S01]  /*5450*/  VIADD R23, R23, UR8 ;  /* 0x0000000817177c36 */ /* 0x000fe20008000000 */
[----:B------:R-:W-:Y:S02]  /*5460*/  IADD3 R240, P0, P1, R22, UR17, R12 ;  /* 0x0000001116f07c10 */ /* 0x000fe4000f91e00c */
[----:B------:R-:W-:Y:S02]  /*5470*/  PRMT R22, R216, 0x7610, R22 ;  /* 0x00007610d8167816 */ /* 0x000fe40000000016 */
[----:B------:R-:W-:Y:S02]  /*5480*/  IADD3.X R246, R23, UR20, R13, P0, P1 ;  /* 0x0000001417f67c10 */ /* 0x000fe400087e240d */
[----:B------:R-:W-:-:S13]  /*5490*/  ISETP.GT.AND P0, PT, R0, RZ, P2 ;  /* 0x000000ff0000720c */ /* 0x000fda0001704270 */
[----:B------:R-:W-:Y:S05]  /*54a0*/  @!P0 BRA `(.L_x_44) ;  /* 0x0000000000048947 */ /* 0x000fea0003800000 */
[----:B------:R2:W5:Y:S02]  /*54b0*/  LDG.E.LTC128B.U16 R22, desc[UR12][R10.64+0x22] ;  /* 0x0000220c0a167981 */ /* 0x000564000c1e1520 */
.L_x_44:
[----:B------:R-:W-:Y:S05]  /*54c0*/  BSYNC B0 ;  /* 0x0000000000007941 */ /* 0x000fea0003800000 */
.L_x_43:
[----:B------:R-:W3:Y:S01]  /*54d0*/  LDL.LU R216, [R1+0x24] ;  /* 0x0000240001d87983 */ /* 0x000ee20000300800 */
[----:B-----5:R-:W-:Y:S01]  /*54e0*/  HADD2.F32 R23, -RZ, R22.H0_H0 ;  /* 0x20000016ff177230 */ /* 0x020fe20000004100 */
[----:B------:R-:W-:Y:S04]  /*54f0*/  BSSY B0, `(.L_x_45) ;  /* 0x0000008000007945 */ /* 0x000fe80003800000 */
[----:B------:R-:W-:-:S04]  /*5500*/  FMUL R23, R23, UR16 ;  /* 0x0000001017177c20 */ /* 0x000fc80008400000 */
[----:B---3--:R-:W-:-:S05]  /*5510*/  FFMA R23, R216, UR14, R23 ;  /* 0x0000000ed8177c23 */ /* 0x008fca0008000017 */
[----:B------:R-:W-:-:S05]  /*5520*/  F2FP.F16.F32.PACK_AB R23, RZ, R23 ;  /* 0x00000017ff17723e */ /* 0x000fca00000000ff */
[----:B------:R3:W-:Y:S01]  /*5530*/  @P0 STG.E.U16 desc[UR12][R4.64+0x22], R23 ;  /* 0x0000221704000986 */ /* 0x0007e2000c10150c */
[----:B------:R-:W-:-:S13]  /*5540*/  ISETP.GT.AND P0, PT, R0, 0x8, P3 ;  /* 0x000000080000780c */ /* 0x000fda0001f04270 */
[----:B---3--:R-:W-:Y:S05]  /*5550*/  @!P0 BRA `(.L_x_46) ;  /* 0x0000000000048947 */ /* 0x008fea0003800000 */
[----:B------:R3:W5:Y:S02]  /*5560*/  LDG.E.LTC128B.U16 R22, desc[UR12][R8.64+0x20] ;  /* 0x0000200c08167981 */ /* 0x000764000c1e1520 */
.L_x_46:
[----:B------:R-:W-:Y:S05]  /*5570*/  BSYNC B0 ;  /* 0x0000000000007941 */ /* 0x000fea0003800000 */
.L_x_45:
[----:B------:R-:W2:Y:S01]  /*5580*/  LDL.LU R216, [R1+0x28] ;  /* 0x0000280001d87983 */ /* 0x000ea20000300800 */
[----:B-----5:R-:W-:Y:S01]  /*5590*/  HADD2.F32 R23, -RZ, R22.H0_H0 ;  /* 0x20000016ff177230 */ /* 0x020fe20000004100 */
[----:B------:R-:W-:Y:S04]  /*55a0*/  BSSY B0, `(.L_x_47) ;  /* 0x0000008000007945 */ /* 0x000fe80003800000 */
[----:B------:R-:W-:-:S04]  /*55b0*/  FMUL R23, R23, UR16 ;  /* 0x0000001017177c20 */ /* 0x000fc80008400000 */
[----:B--2---:R-:W-:-:S05]  /*55c0*/  FFMA R23, R216, UR14, R23 ;  /* 0x0000000ed8177c23 */ /* 0x004fca0008000017 */
[----:B------:R-:W-:-:S05]  /*55d0*/  F2FP.F16.F32.PACK_AB R23, RZ, R23 ;  /* 0x00000017ff17723e */ /* 0x000fca00000000ff */
[----:B------:R2:W-:Y:S01]  /*55e0*/  @P0 STG.E.U16 desc[UR12][R6.64+0x20], R23 ;  /* 0x0000201706000986 */ /* 0x0005e2000c10150c */
[----:B------:R-:W-:-:S13]  /*55f0*/  ISETP.GT.AND P0, PT, R0, 0x8, P2 ;  /* 0x000000080000780c */ /* 0x000fda0001704270 */
[----:B--2---:R-:W-:Y:S05]  /*5600*/  @!P0 BRA `(.L_x_48) ;  /* 0x0000000000048947 */ /* 0x004fea0003800000 */
[----:B------:R2:W5:Y:S02]  /*5610*/  LDG.E.LTC128B.U16 R22, desc[UR12][R8.64+0x22] ;  /* 0x0000220c08167981 */ /* 0x000564000c1e1520 */
.L_x_48:
[----:B------:R-:W-:Y:S05]  /*5620*/  BSYNC B0 ;  /* 0x0000000000007941 */ /* 0x000fea0003800000 */
.L_x_47:
[----:B------:R-:W3:Y:S01]  /*5630*/  LDL.LU R217, [R1+0x2c] ;  /* 0x00002c0001d97983 */ /* 0x000ee20000300800 */
[----:B-----5:R-:W-:Y:S01]  /*5640*/  HADD2.F32 R23, -RZ, R22.H0_H0 ;  /* 0x20000016ff177230 */ /* 0x020fe20000004100 */
[----:B------:R-:W-:Y:S01]  /*5650*/  ISETP.GT.AND P3, PT, R3, 0x18, PT ;  /* 0x000000180300780c */ /* 0x000fe20003f64270 */
[----:B------:R-:W-:Y:S01]  /*5660*/  BSSY B0, `(.L_x_49) ;  /* 0x000000b000007945 */ /* 0x000fe20003800000 */
[----:B------:R-:W-:Y:S02]  /*5670*/  LOP3.LUT R2, R2, 0xfbffffff, RZ, 0xc0, !PT ;  /* 0xfbffffff02027812 */ /* 0x000fe400078ec0ff */
[----:B------:R-:W-:Y:S01]  /*5680*/  FMUL R23, R23, UR16 ;  /* 0x0000001017177c20 */ /* 0x000fe20008400000 */
[----:B------:R-:W-:-:S08]  /*5690*/  PRMT R216, R22, 0x7610, R216 ;  /* 0x0000761016d87816 */ /* 0x000fd000000000d8 */
[----:B------:R-:W-:Y:S01]  /*56a0*/  @P3 LOP3.LUT R2, R2, 0x4000000, RZ, 0xfc, !PT ;  /* 0x0400000002023812 */ /* 0x000fe200078efcff */
[----:B---3--:R-:W-:-:S05]  /*56b0*/  FFMA R23, R217, UR14, R23 ;  /* 0x0000000ed9177c23 */ /* 0x008fca0008000017 */
[----:B------:R-:W-:-:S05]  /*56c0*/  F2FP.F16.F32.PACK_AB R23, RZ, R23 ;  /* 0x00000017ff17723e */ /* 0x000fca00000000ff */
[----:B------:R3:W-:Y:S01]  /*56d0*/  @P0 STG.E.U16 desc[UR12][R6.64+0x22], R23 ;  /* 0x0000221706000986 */ /* 0x0007e2000c10150c */
[----:B------:R-:W-:-:S13]  /*56e0*/  ISETP.GT.AND P0, PT, R0, RZ, P3 ;  /* 0x000000ff0000720c */ /* 0x000fda0001f04270 */
[----:B---3--:R-:W-:Y:S05]  /*56f0*/  @!P0 BRA `(.L_x_50) ;  /* 0x0000000000048947 */ /* 0x008fea0003800000 */
[----:B------:R3:W5:Y:S02]  /*5700*/  LDG.E.LTC128B.U16 R216, desc[UR12][R10.64+0x30] ;  /* 0x0000300c0ad87981 */ /* 0x000764000c1e1520 */
.L_x_50:
[----:B------:R-:W-:Y:S05]  /*5710*/  BSYNC B0 ;  /* 0x0000000000007941 */ /* 0x000fea0003800000 */
.L_x_49:
[----:B------:R-:W2:Y:S01]  /*5720*/  LDL.LU R23, [R1+0x30] ;  /* 0x0000300001177983 */ /* 0x000ea20000300800 */
[----:B-----5:R-:W-:Y:S01]  /*5730*/  HADD2.F32 R22, -RZ, R216.H0_H0 ;  /* 0x200000d8ff167230 */ /* 0x020fe20000004100 */
[----:B------:R-:W-:Y:S01]  /*5740*/  ISETP.GT.AND P2, PT, R3, 0x19, PT ;  /* 0x000000190300780c */ /* 0x000fe20003f44270 */
[----:B------:R-:W-:Y:S01]  /*5750*/  BSSY B0, `(.L_x_51) ;  /* 0x0000017000007945 */ /* 0x000fe20003800000 */
[----:B------:R-:W-:Y:S02]  /*5760*/  LOP3.LUT R2, R2, 0xfdffffff, RZ, 0xc0, !PT ;  /* 0xfdffffff02027812 */ /* 0x000fe400078ec0ff */
[----:B------:R-:W-:-:S09]  /*5770*/  FMUL R22, R22, UR16 ;  /* 0x0000001016167c20 */ /* 0x000fd20008400000 */
[----:B------:R-:W-:Y:S01]  /*5780*/  @P2 LOP3.LUT R2, R2, 0x2000000, RZ, 0xfc, !PT ;  /* 0x0200000002022812 */ /* 0x000fe200078efcff */
[----:B--2---:R-:W-:-:S05]  /*5790*/  FFMA R22, R23, UR14, R22 ;  /* 0x0000000e17167c23 */ /* 0x004fca0008000016 */
[----:B------:R-:W-:-:S05]  /*57a0*/  F2FP.F16.F32.PACK_AB R22, RZ, R22 ;  /* 0x00000016ff16723e */ /* 0x000fca00000000ff */
[----:B------:R2:W-:Y:S01]  /*57b0*/  @P0 STG.E.U16 desc[UR12][R4.64+0x30], R22 ;  /* 0x0000301604000986 */ /* 0x0005e2000c10150c */
[----:B------:R-:W-:-:S05]  /*57c0*/  IADD3 R221, P0, R14, 0x80, RZ ;  /* 0x000000800edd7810 */ /* 0x000fca0007f1e0ff */
        /* <DEDUP_REMOVED lines=15> */
.L_x_52:
[----:B------:R-:W-:Y:S05]  /*58c0*/  BSYNC B0 ;  /* 0x0000000000007941 */ /* 0x000fea0003800000 */
.L_x_51:
        /* <DEDUP_REMOVED lines=10> */
.L_x_54:
[----:B------:R-:W-:Y:S05]  /*5970*/  BSYNC B0 ;  /* 0x0000000000007941 */ /* 0x000fea0003800000 */
.L_x_53:
[----:B------:R-:W2:Y:S01]  /*5980*/  LDL.LU R216, [R1+0x38] ;  /* 0x0000380001d87983 */ /* 0x000ea20000300800 */
[----:B-----5:R-:W-:Y:S01]  /*5990*/  HADD2.F32 R23, -RZ, R22.H0_H0 ;  /* 0x20000016ff177230 */ /* 0x020fe20000004100 */
[----:B------:R-:W-:Y:S04]  /*59a0*/  BSSY B0, `(.L_x_55) ;  /* 0x0000015000007945 */ /* 0x000fe80003800000 */
[----:B------:R-:W-:-:S04]  /*59b0*/  FMUL R23, R23, UR16 ;  /* 0x0000001017177c20 */ /* 0x000fc80008400000 */
[----:B--2---:R-:W-:-:S05]  /*59c0*/  FFMA R23, R216, UR14, R23 ;  /* 0x0000000ed8177c23 */ /* 0x004fca0008000017 */
[----:B------:R-:W-:-:S05]  /*59d0*/  F2FP.F16.F32.PACK_AB R23, RZ, R23 ;  /* 0x00000017ff17723e */ /* 0x000fca00000000ff */
[----:B------:R2:W-:Y:S01]  /*59e0*/  @P0 STG.E.U16 desc[UR12][R6.64+0x30], R23 ;  /* 0x0000301706000986 */ /* 0x0005e2000c10150c */
[----:B------:R-:W-:-:S05]  /*59f0*/  IADD3 R220, P0, R14, 0xc0, RZ ;  /* 0x000000c00edc7810 */ /* 0x000fca0007f1e0ff */
[----:B------:R-:W-:-:S04]  /*5a00*/  IMAD.X R14, RZ, RZ, R15, P0 ;  /* 0x000000ffff0e7224 */ /* 0x000fc800000e060f */
        /* <DEDUP_REMOVED lines=11> */
[----:B------:R-:W-:-:S13]  /*5ac0*/  ISETP.GT.AND P0, PT, R0, 0x8, P2 ;  /* 0x000000080000780c */ /* 0x000fda0001704270 */
[----:B--2---:R-:W-:Y:S05]  /*5ad0*/  @!P0 BRA `(.L_x_56) ;  /* 0x0000000000048947 */ /* 0x004fea0003800000 */
[----:B------:R2:W5:Y:S02]  /*5ae0*/  LDG.E.LTC128B.U16 R14, desc[UR12][R8.64+0x32] ;  /* 0x0000320c080e7981 */ /* 0x000564000c1e1520 */
.L_x_56:
[----:B------:R-:W-:Y:S05]  /*5af0*/  BSYNC B0 ;  /* 0x0000000000007941 */ /* 0x000fea0003800000 */
.L_x_55:
        /* <DEDUP_REMOVED lines=13> */
.L_x_58:
[----:B------:R-:W-:Y:S05]  /*5bd0*/  BSYNC B0 ;  /* 0x0000000000007941 */ /* 0x000fea0003800000 */
.L_x_57:
        /* <DEDUP_REMOVED lines=10> */
[----:B------:R-:W-:-:S13]  /*5c80*/  ISETP.GT.AND P0, PT, R0, RZ, P1 ;  /* 0x000000ff0000720c */ /* 0x000fda0000f04270 */
[----:B--2---:R-:W-:Y:S05]  /*5c90*/  @!P0 BRA `(.L_x_60) ;  /* 0x0000000000048947 */ /* 0x004fea0003800000 */
[----:B------:R2:W5:Y:S02]  /*5ca0*/  LDG.E.LTC128B.U16 R14, desc[UR12][R10.64+0x42] ;  /* 0x0000420c0a0e7981 */ /* 0x000564000c1e1520 */
.L_x_60:
[----:B------:R-:W-:Y:S05]  /*5cb0*/  BSYNC B0 ;  /* 0x0000000000007941 */ /* 0x000fea0003800000 */
.L_x_59:
        /* <DEDUP_REMOVED lines=10> */
.L_x_62:
[----:B------:R-:W-:Y:S05]  /*5d60*/  BSYNC B0 ;  /* 0x0000000000007941 */ /* 0x000fea0003800000 */
.L_x_61:
[----:B------:R-:W2:Y:S01]  /*5d70*/  LDL.LU R23, [R1+0x48] ;  /* 0x0000480001177983 */ /* 0x000ea20000300800 */
[----:B-----5:R-:W-:Y:S01]  /*5d80*/  HADD2.F32 R15, -RZ, R14.H0_H0 ;  /* 0x2000000eff0f7230 */ /* 0x020fe20000004100 */
[----:B------:R-:W-:Y:S01]  /*5d90*/  BSSY B0, `(.L_x_63) ;  /* 0x0000009000007945 */ /* 0x000fe20003800000 */
[----:B------:R-:W-:-:S03]  /*5da0*/  PRMT R22, R14, 0x7610, R22 ;  /* 0x000076100e167816 */ /* 0x000fc60000000016 */
[----:B------:R-:W-:-:S04]  /*5db0*/  FMUL R15, R15, UR16 ;  /* 0x000000100f0f7c20 */ /* 0x000fc80008400000 */
[----:B--2---:R-:W-:-:S05]  /*5dc0*/  FFMA R15, R23, UR14, R15 ;  /* 0x0000000e170f7c23 */ /* 0x004fca000800000f */
[----:B------:R-:W-:-:S05]  /*5dd0*/  F2FP.F16.F32.PACK_AB R15, RZ, R15 ;  /* 0x0000000fff0f723e */ /* 0x000fca00000000ff */
[----:B------:R2:W-:Y:S01]  /*5de0*/  @P0 STG.E.U16 desc[UR12][R6.64+0x40], R15 ;  /* 0x0000400f06000986 */ /* 0x0005e2000c10150c */
[----:B------:R-:W-:-:S13]  /*5df0*/  ISETP.GT.AND P0, PT, R0, 0x8, P1 ;  /* 0x000000080000780c */ /* 0x000fda0000f04270 */
[----:B--2---:R-:W-:Y:S05]  /*5e00*/  @!P0 BRA `(.L_x_64) ;  /* 0x0000000000048947 */ /* 0x004fea0003800000 */
[----:B------:R2:W5:Y:S02]  /*5e10*/  LDG.E.LTC128B.U16 R22, desc[UR12][R8.64+0x42] ;  /* 0x0000420c08167981 */ /* 0x000564000c1e1520 */
.L_x_64:
[----:B------:R-:W-:Y:S05]  /*5e20*/  BSYNC B0 ;  /* 0x0000000000007941 */ /* 0x000fea0003800000 */
.L_x_63:
[----:B------:R-:W3:Y:S01]  /*5e30*/  LDL.LU R15, [R1+0x4c] ;  /* 0x00004c00010f7983 */ /* 0x000ee20000300800 */
[----:B-----5:R-:W-:Y:S01]  /*5e40*/  HADD2.F32 R14, -RZ, R22.H0_H0 ;  /* 0x20000016ff0e7230 */ /* 0x020fe20000004100 */
[----:B------:R-:W-:Y:S01]  /*5e50*/  ISETP.GT.AND P2, PT, R3, 0x28, PT ;  /* 0x000000280300780c */ /* 0x000fe20003f44270 */
[----:B------:R-:W-:Y:S01]  /*5e60*/  IMAD.WIDE.U32 R224, R219, R226, UR30 ;  /* 0x0000001edbe07e25 */ /* 0x000fe2000f8e00e2 */
[----:B------:R-:W-:Y:S01]  /*5e70*/  LOP3.LUT R2, R2, 0xffdfffff, RZ, 0xc0, !PT ;  /* 0xffdfffff02027812 */ /* 0x000fe200078ec0ff */
[----:B------:R-:W-:Y:S02]  /*5e80*/  BSSY B0, `(.L_x_65) ;  /* 0x0000013000007945 */ /* 0x000fe40003800000 */
[----:B------:R-:W-:Y:S01]  /*5e90*/  FMUL R14, R14, UR16 ;  /* 0x000000100e0e7c20 */ /* 0x000fe20008400000 */
[----:B------:R-:W-:-:S07]  /*5ea0*/  IMAD.IADD R236, R228, 0x1, R225 ;  /* 0x00000001e4ec7824 */ /* 0x000fce00078e02e1 */
[----:B------:R-:W-:Y:S01]  /*5eb0*/  @P2 LOP3.LUT R2, R2, 0x200000, RZ, 0xfc, !PT ;  /* 0x0020000002022812 */ /* 0x000fe200078efcff */
[----:B---3--:R-:W-:-:S05]  /*5ec0*/  FFMA R14, R15, UR14, R14 ;  /* 0x0000000e0f0e7c23 */ /* 0x008fca000800000e */
[----:B------:R-:W-:-:S05]  /*5ed0*/  F2FP.F16.F32.PACK_AB R14, RZ, R14 ;  /* 0x0000000eff0e723e */ /* 0x000fca00000000ff */
[----:B------:R3:W-:Y:S02]  /*5ee0*/  @P0 STG.E.U16 desc[UR12][R6.64+0x42], R14 ;  /* 0x0000420e06000986 */ /* 0x0007e4000c10150c */
[----:B---3--:R-:W-:-:S04]  /*5ef0*/  IADD3 R14, P0, R224, UR46, RZ ;  /* 0x0000002ee00e7c10 */ /* 0x008fc8000ff1e0ff */
[----:B------:R-:W-:-:S03]  /*5f00*/  IADD3.X R15, R236, UR5, RZ, P0, !PT ;  /* 0x00000005ec0f7c10 */ /* 0x000fc600087fe4ff */
        /* <DEDUP_REMOVED lines=10> */
.L_x_66:
[----:B------:R-:W-:Y:S05]  /*5fb0*/  BSYNC B0 ;  /* 0x0000000000007941 */ /* 0x000fea0003800000 */
.L_x_65:
        /* <DEDUP_REMOVED lines=13> */
.L_x_68:
[----:B------:R-:W-:Y:S05]  /*6090*/  BSYNC B0 ;  /* 0x0000000000007941 */ /* 0x000fea0003800000 */
.L_x_67:
        /* <DEDUP_REMOVED lines=10> */
.L_x_70:
[----:B------:R-:W-:Y:S05]  /*6140*/  BSYNC B0 ;  /* 0x0000000000007941 */ /* 0x000fea0003800000 */
.L_x_69:
        /* <DEDUP_REMOVED lines=10> */
.L_x_72:
[----:B------:R-:W-:Y:S05]  /*61f0*/  BSYNC B0 ;  /* 0x0000000000007941 */ /* 0x000fea0003800000 */
.L_x_71:
        /* <DEDUP_REMOVED lines=14> */
.L_x_74:
[----:B------:R-:W-:Y:S05]  /*62e0*/  BSYNC B0 ;  /* 0x0000000000007941 */ /* 0x000fea0003800000 */
.L_x_73:
[----:B------:R-:W2:Y:S01]  /*62f0*/  LDL.LU R15, [R1+0x60] ;  /* 0x00006000010f7983 */ /* 0x000ea20000300800 */
[----:B-----5:R-:W-:Y:S01]  /*6300*/  HADD2.F32 R14, -RZ, R218.H0_H0 ;  /* 0x200000daff0e7230 */ /* 0x020fe20000004100 */
[----:B------:R-:W-:Y:S01]  /*6310*/  ISETP.GT.AND P2, PT, R3, 0x31, PT ;  /* 0x000000310300780c */ /* 0x000fe20003f44270 */
[-C--:B------:R-:W-:Y:S01]  /*6320*/  IMAD.WIDE.U32 R216, R221, R226.reuse, UR30 ;  /* 0x0000001eddd87e25 */ /* 0x080fe2000f8e00e2 */
[----:B------:R-:W-:Y:S01]  /*6330*/  LOP3.LUT R2, R2, 0xfffbffff, RZ, 0xc0, !PT ;  /* 0xfffbffff02027812 */ /* 0x000fe200078ec0ff */
[----:B------:R-:W-:Y:S02]  /*6340*/  BSSY B0, `(.L_x_75) ;  /* 0x000001d000007945 */ /* 0x000fe40003800000 */
[----:B------:R-:W-:Y:S01]  /*6350*/  FMUL R14, R14, UR16 ;  /* 0x000000100e0e7c20 */ /* 0x000fe20008400000 */
[----:B------:R-:W-:Y:S02]  /*6360*/  IMAD.IADD R227, R223, 0x1, R217 ;  /* 0x00000001dfe37824 */ /* 0x000fe400078e02d9 */
[----:B------:R-:W-:-:S04]  /*6370*/  IMAD.WIDE.U32 R22, R220, R226, UR30 ;  /* 0x0000001edc167e25 */ /* 0x000fc8000f8e00e2 */
[----:B------:R-:W-:Y:S01]  /*6380*/  IMAD.IADD R226, R222, 0x1, R23 ;  /* 0x00000001dee27824 */ /* 0x000fe200078e0217 */
[----:B------:R-:W-:Y:S01]  /*6390*/  @P2 LOP3.LUT R2, R2, 0x40000, RZ, 0xfc, !PT ;  /* 0x0004000002022812 */ /* 0x000fe200078efcff */
[----:B--2---:R-:W-:-:S05]  /*63a0*/  FFMA R14, R15, UR14, R14 ;  /* 0x0000000e0f0e7c23 */ /* 0x004fca000800000e */
[----:B------:R-:W-:-:S05]  /*63b0*/  F2FP.F16.F32.PACK_AB R14, RZ, R14 ;  /* 0x0000000eff0e723e */ /* 0x000fca00000000ff */
[----:B------:R2:W-:Y:S02]  /*63c0*/  @P0 STG.E.U16 desc[UR12][R4.64+0x60], R14 ;  /* 0x0000600e04000986 */ /* 0x0005e4000c10150c */
[----:B--2---:R-:W-:-:S04]  /*63d0*/  IADD3 R14, P0, R216, UR46, RZ ;  /* 0x0000002ed80e7c10 */ /* 0x004fc8000ff1e0ff */
[----:B------:R-:W-:-:S03]  /*63e0*/  IADD3.X R15, R227, UR5, RZ, P0, !PT ;  /* 0x00000005e30f7c10 */ /* 0x000fc600087fe4ff */
[----:B------:R-:W-:-:S04]  /*63f0*/  IMAD.WIDE.U32 R14, R20, UR23, R14 ;  /* 0x00000017140e7c25 */ /* 0x000fc8000f8e000e */
[----:B------:R-:W-:Y:S02]  /*6400*/  VIADD R15, R15, UR9 ;  /* 0x000000090f0f7c36 */ /* 0x000fe40008000000 */
[----:B------:R-:W-:-:S04]  /*6410*/  IMAD.WIDE.U32 R14, R21, UR45, R14 ;  /* 0x0000002d150e7c25 */ /* 0x000fc8000f8e000e */
[----:B------:R-:W-:Y:S01]  /*6420*/  VIADD R15, R15, UR8 ;  /* 0x000000080f0f7c36 */ /* 0x000fe20008000000 */
[----:B------:R-:W-:-:S04]  /*6430*/  IADD3 R235, P0, P1, R14, UR17, R12 ;  /* 0x000000110eeb7c10 */ /* 0x000fc8000f91e00c */
[----:B------:R-:W-:Y:S02]  /*6440*/  IADD3.X R242, R15, UR20, R13, P0, P1 ;  /* 0x000000140ff27c10 */ /* 0x000fe400087e240d */
[----:B------:R-:W-:-:S04]  /*6450*/  IADD3 R14, P0, R22, UR46, RZ ;  /* 0x0000002e160e7c10 */ /* 0x000fc8000ff1e0ff */
[----:B------:R-:W-:-:S03]  /*6460*/  IADD3.X R15, R226, UR5, RZ, P0, !PT ;  /* 0x00000005e20f7c10 */ /* 0x000fc600087fe4ff */
[----:B------:R-:W-:-:S04]  /*6470*/  IMAD.WIDE.U32 R14, R20, UR23, R14 ;  /* 0x00000017140e7c25 */ /* 0x000fc8000f8e000e */
[----:B------:R-:W-:Y:S02]  /*6480*/  VIADD R15, R15, UR9 ;  /* 0x000000090f0f7c36 */ /* 0x000fe40008000000 */
[----:B------:R-:W-:-:S04]  /*6490*/  IMAD.WIDE.U32 R14, R21, UR45, R14 ;  /* 0x0000002d150e7c25 */ /* 0x000fc8000f8e000e */
[----:B------:R-:W-:Y:S01]  /*64a0*/  VIADD R15, R15, UR8 ;  /* 0x000000080f0f7c36 */ /* 0x000fe20008000000 */
[--C-:B------:R-:W-:Y:S02]  /*64b0*/  IADD3 R234, P0, P1, R14, UR17, R12.reuse ;  /* 0x000000110eea7c10 */ /* 0x100fe4000f91e00c */
[----:B------:R-:W-:Y:S02]  /*64c0*/  PRMT R12, R218, 0x7610, R12 ;  /* 0x00007610da0c7816 */ /* 0x000fe4000000000c */
[----:B------:R-:W-:Y:S02]  /*64d0*/  IADD3.X R241, R15, UR20, R13, P0, P1 ;  /* 0x000000140ff17c10 */ /* 0x000fe400087e240d */
[----:B------:R-:W-:-:S13]  /*64e0*/  ISETP.GT.AND P0, PT, R0, RZ, P2 ;  /* 0x000000ff0000720c */ /* 0x000fda0001704270 */
[----:B------:R-:W-:Y:S05]  /*64f0*/  @!P0 BRA `(.L_x_76) ;  /* 0x0000000000048947 */ /* 0x000fea0003800000 */
[----:B------:R2:W5:Y:S02]  /*6500*/  LDG.E.LTC128B.U16 R12, desc[UR12][R10.64+0x62] ;  /* 0x0000620c0a0c7981 */ /* 0x000564000c1e1520 */
.L_x_76:
[----:B------:R-:W-:Y:S05]  /*6510*/  BSYNC B0 ;  /* 0x0000000000007941 */ /* 0x000fea0003800000 */
.L_x_75:
[----:B------:R-:W3:Y:S01]  /*6520*/  LDL.LU R15, [R1+0x64] ;  /* 0x00006400010f7983 */ /* 0x000ee20000300800 */
[----:B-----5:R-:W-:Y:S01]  /*6530*/  HADD2.F32 R13, -RZ, R12.H0_H0 ;  /* 0x2000000cff0d7230 */ /* 0x020fe20000004100 */
[----:B------:R-:W-:Y:S01]  /*6540*/  BSSY B0, `(.L_x_77) ;  /* 0x0000009000007945 */ /* 0x000fe20003800000 */
[----:B------:R-:W-:-:S03]  /*6550*/  PRMT R14, R12, 0x7610, R14 ;  /* 0x000076100c0e7816 */ /* 0x000fc6000000000e */
[----:B------:R-:W-:-:S04]  /*6560*/  FMUL R13, R13, UR16 ;  /* 0x000000100d0d7c20 */ /* 0x000fc80008400000 */
[----:B---3--:R-:W-:-:S05]  /*6570*/  FFMA R13, R15, UR14, R13 ;  /* 0x0000000e0f0d7c23 */ /* 0x008fca000800000d */
[----:B------:R-:W-:-:S05]  /*6580*/  F2FP.F16.F32.PACK_AB R13, RZ, R13 ;  /* 0x0000000dff0d723e */ /* 0x000fca00000000ff */
[----:B------:R3:W-:Y:S01]  /*6590*/  @P0 STG.E.U16 desc[UR12][R4.64+0x62], R13 ;  /* 0x0000620d04000986 */ /* 0x0007e2000c10150c */
[----:B------:R-:W-:-:S13]  /*65a0*/  ISETP.GT.AND P0, PT, R0, 0x8, P3 ;  /* 0x000000080000780c */ /* 0x000fda0001f04270 */
[----:B---3--:R-:W-:Y:S05]  /*65b0*/  @!P0 BRA `(.L_x_78) ;  /* 0x0000000000048947 */ /* 0x008fea0003800000 */
[----:B------:R3:W5:Y:S02]  /*65c0*/  LDG.E.LTC128B.U16 R14, desc[UR12][R8.64+0x60] ;  /* 0x0000600c080e7981 */ /* 0x000764000c1e1520 */
.L_x_78:
[----:B------:R-:W-:Y:S05]  /*65d0*/  BSYNC B0 ;  /* 0x0000000000007941 */ /* 0x000fea0003800000 */
.L_x_77:
[----:B------:R-:W2:Y:S01]  /*65e0*/  LDL.LU R13, [R1+0x68] ;  /* 0x00006800010d7983 */ /* 0x000ea20000300800 */
[----:B-----5:R-:W-:Y:S01]  /*65f0*/  HADD2.F32 R12, -RZ, R14.H0_H0 ;  /* 0x2000000eff0c7230 */ /* 0x020fe20000004100 */
[----:B------:R-:W-:Y:S01]  /*6600*/  USHF.L.U32 UR21, UR11, 0x1, URZ ;  /* 0x000000010b157899 */ /* 0x000fe2000800063f */
[----:B------:R-:W-:Y:S01]  /*6610*/  BSSY B0, `(.L_x_79) ;  /* 0x000000d000007945 */ /* 0x000fe20003800000 */
[----:B------:R-:W-:Y:S02]  /*6620*/  USHF.L.U64.HI UR22, UR11, 0x1, UR15 ;  /* 0x000000010b167899 */ /* 0x000fe4000801020f */
[----:B------:R-:W-:-:S04]  /*6630*/  FMUL R12, R12, UR16 ;  /* 0x000000100c0c7c20 */ /* 0x000fc80008400000 */
[----:B--2---:R-:W-:Y:S01]  /*6640*/  FFMA R12, R13, UR14, R12 ;  /* 0x0000000e0d0c7c23 */ /* 0x004fe2000800000c */
[----:B------:R-:W-:-:S04]  /*6650*/  IMAD.U32 R13, RZ, RZ, UR6 ;  /* 0x00000006ff0d7e24 */ /* 0x000fc8000f8e00ff */
[----:B------:R-:W-:-:S05]  /*6660*/  F2FP.F16.F32.PACK_AB R12, RZ, R12 ;  /* 0x0000000cff0c723e */ /* 0x000fca00000000ff */
[----:B------:R2:W-:Y:S02]  /*6670*/  @P0 STG.E.U16 desc[UR12][R6.64+0x60], R12 ;  /* 0x0000600c06000986 */ /* 0x0005e4000c10150c */
[----:B--2---:R-:W-:-:S05]  /*6680*/  IMAD.U32 R12, RZ, RZ, UR28 ;  /* 0x0000001cff0c7e24 */ /* 0x004fca000f8e00ff */
[----:B------:R-:W-:-:S04]  /*6690*/  IADD3 R12, P0, P1, R12, UR21, R4 ;  /* 0x000000150c0c7c10 */ /* 0x000fc8000f91e004 */
[----:B------:R-:W-:Y:S02]  /*66a0*/  IADD3.X R13, R13, UR22, R5, P0, P1 ;  /* 0x000000160d0d7c10 */ /* 0x000fe400087e2405 */
[----:B------:R-:W-:-:S13]  /*66b0*/  ISETP.GT.AND P0, PT, R0, 0x8, P2 ;  /* 0x000000080000780c */ /* 0x000fda0001704270 */
[----:B------:R-:W-:Y:S05]  /*66c0*/  @!P0 BRA `(.L_x_80) ;  /* 0x0000000000048947 */ /* 0x000fea0003800000 */
[----:B------:R2:W5:Y:S02]  /*66d0*/  LDG.E.LTC128B.U16 R14, desc[UR12][R8.64+0x62] ;  /* 0x0000620c080e7981 */ /* 0x000564000c1e1520 */
.L_x_80:
[----:B------:R-:W-:Y:S05]  /*66e0*/  BSYNC B0 ;  /* 0x0000000000007941 */ /* 0x000fea0003800000 */
.L_x_79:
        /* <DEDUP_REMOVED lines=13> */
.L_x_82:
[----:B------:R-:W-:Y:S05]  /*67c0*/  BSYNC B0 ;  /* 0x0000000000007941 */ /* 0x000fea0003800000 */
.L_x_81:
[----:B------:R-:W2:Y:S01]  /*67d0*/  LDL.LU R20, [R1+0x70] ;  /* 0x0000700001147983 */ /* 0x000ea20000300800 */
[----:B-----5:R-:W-:Y:S01]  /*67e0*/  HADD2.F32 R15, -RZ, R14.H0_H0 ;  /* 0x2000000eff0f7230 */ /* 0x020fe20000004100 */
[----:B------:R-:W-:Y:S01]  /*67f0*/  ISETP.GT.AND P2, PT, R3, 0x39, PT ;  /* 0x000000390300780c */ /* 0x000fe20003f44270 */
[----:B------:R-:W-:Y:S01]  /*6800*/  BSSY B0, `(.L_x_83) ;  /* 0x000000b000007945 */ /* 0x000fe20003800000 */
[----:B------:R-:W-:Y:S02]  /*6810*/  LOP3.LUT R2, R2, 0xfffeffff, RZ, 0xc0, !PT ;  /* 0xfffeffff02027812 */ /* 0x000fe400078ec0ff */
[----:B------:R-:W-:Y:S01]  /*6820*/  FMUL R15, R15, UR16 ;  /* 0x000000100f0f7c20 */ /* 0x000fe20008400000 */
[----:B------:R-:W-:-:S08]  /*6830*/  PRMT R21, R14, 0x7610, R21 ;  /* 0x000076100e157816 */ /* 0x000fd00000000015 */
[----:B------:R-:W-:Y:S01]  /*6840*/  @P2 LOP3.LUT R2, R2, 0x10000, RZ, 0xfc, !PT ;  /* 0x0001000002022812 */ /* 0x000fe200078efcff */
[----:B--2---:R-:W-:-:S05]  /*6850*/  FFMA R15, R20, UR14, R15 ;  /* 0x0000000e140f7c23 */ /* 0x004fca000800000f */
[----:B------:R-:W-:-:S05]  /*6860*/  F2FP.F16.F32.PACK_AB R15, RZ, R15 ;  /* 0x0000000fff0f723e */ /* 0x000fca00000000ff */
[----:B------:R2:W-:Y:S01]  /*6870*/  @P0 STG.E.U16 desc[UR12][R4.64+0x70], R15 ;  /* 0x0000700f04000986 */ /* 0x0005e2000c10150c */
[----:B------:R-:W-:-:S13]  /*6880*/  ISETP.GT.AND P0, PT, R0, RZ, P2 ;  /* 0x000000ff0000720c */ /* 0x000fda0001704270 */
[----:B--2---:R-:W-:Y:S05]  /*6890*/  @!P0 BRA `(.L_x_84) ;  /* 0x0000000000048947 */ /* 0x004fea0003800000 */
[----:B------:R2:W5:Y:S02]  /*68a0*/  LDG.E.LTC128B.U16 R21, desc[UR12][R10.64+0x72] ;  /* 0x0000720c0a157981 */ /* 0x000564000c1e1520 */
.L_x_84:
[----:B------:R-:W-:Y:S05]  /*68b0*/  BSYNC B0 ;  /* 0x0000000000007941 */ /* 0x000fea0003800000 */
.L_x_83:
[----:B------:R-:W3:Y:S01]  /*68c0*/  LDL.LU R15, [R1+0x74] ;  /* 0x00007400010f7983 */ /* 0x000ee20000300800 */
[----:B-----5:R-:W-:Y:S01]  /*68d0*/  HADD2.F32 R14, -RZ, R21.H0_H0 ;  /* 0x20000015ff0e7230 */ /* 0x020fe20000004100 */
[----:B------:R-:W-:Y:S01]  /*68e0*/  USHF.L.U32 UR7, UR18, 0x8, URZ ;  /* 0x0000000812077899 */ /* 0x000fe2000800063f */
[----:B------:R-:W-:Y:S01]  /*68f0*/  BSSY B0, `(.L_x_85) ;  /* 0x000000d000007945 */ /* 0x000fe20003800000 */
[----:B------:R-:W-:Y:S02]  /*6900*/  USHF.L.U64.HI UR10, UR18, 0x8, UR19 ;  /* 0x00000008120a7899 */ /* 0x000fe40008010213 */
[----:B------:R-:W-:Y:S02]  /*6910*/  FMUL R14, R14, UR16 ;  /* 0x000000100e0e7c20 */ /* 0x000fe40008400000 */
[----:B------:R-:W-:Y:S02]  /*6920*/  IMAD.U32 R20, RZ, RZ, UR7 ;  /* 0x00000007ff147e24 */ /* 0x000fe4000f8e00ff */
[----:B---3--:R-:W-:Y:S01]  /*6930*/  FFMA R14, R15, UR14, R14 ;  /* 0x0000000e0f0e7c23 */ /* 0x008fe2000800000e */
[----:B------:R-:W-:-:S04]  /*6940*/  IMAD.U32 R15, RZ, RZ, UR10 ;  /* 0x0000000aff0f7e24 */ /* 0x000fc8000f8e00ff */
[----:B------:R-:W-:-:S05]  /*6950*/  F2FP.F16.F32.PACK_AB R14, RZ, R14 ;  /* 0x0000000eff0e723e */ /* 0x000fca00000000ff */
[----:B------:R3:W-:Y:S02]  /*6960*/  @P0 STG.E.U16 desc[UR12][R4.64+0x72], R14 ;  /* 0x0000720e04000986 */ /* 0x0007e4000c10150c */
[----:B---3--:R-:W-:-:S04]  /*6970*/  IADD3 R14, P0, P1, R4, UR28, R20 ;  /* 0x0000001c040e7c10 */ /* 0x008fc8000f91e014 */
[----:B------:R-:W-:Y:S02]  /*6980*/  IADD3.X R15, R5, UR6, R15, P0, P1 ;  /* 0x00000006050f7c10 */ /* 0x000fe400087e240f */
[----:B------:R-:W-:-:S13]  /*6990*/  ISETP.GT.AND P0, PT, R0, 0x8, P3 ;  /* 0x000000080000780c */ /* 0x000fda0001f04270 */
[----:B------:R-:W-:Y:S05]  /*69a0*/  @!P0 BRA `(.L_x_86) ;  /* 0x0000000000048947 */ /* 0x000fea0003800000 */
[----:B------:R3:W5:Y:S02]  /*69b0*/  LDG.E.LTC128B.U16 R21, desc[UR12][R8.64+0x70] ;  /* 0x0000700c08157981 */ /* 0x000764000c1e1520 */
.L_x_86:
[----:B------:R-:W-:Y:S05]  /*69c0*/  BSYNC B0 ;  /* 0x0000000000007941 */ /* 0x000fea0003800000 */
.L_x_85:
        /* <DEDUP_REMOVED lines=10> */
.L_x_88:
[----:B------:R-:W-:Y:S05]  /*6a70*/  BSYNC B0 ;  /* 0x0000000000007941 */ /* 0x000fea0003800000 */
.L_x_87:
        /* <DEDUP_REMOVED lines=13> */
.L_x_90:
[----:B------:R-:W-:Y:S05]  /*6b50*/  BSYNC B0 ;  /* 0x0000000000007941 */ /* 0x000fea0003800000 */
.L_x_89:
        /* <DEDUP_REMOVED lines=13> */
.L_x_92:
[----:B------:R-:W-:Y:S05]  /*6c30*/  BSYNC B0 ;  /* 0x0000000000007941 */ /* 0x000fea0003800000 */
.L_x_91:
        /* <DEDUP_REMOVED lines=10> */
.L_x_94:
[----:B------:R-:W-:Y:S05]  /*6ce0*/  BSYNC B0 ;  /* 0x0000000000007941 */ /* 0x000fea0003800000 */
.L_x_93:
        /* <DEDUP_REMOVED lines=10> */
.L_x_96:
[----:B------:R-:W-:Y:S05]  /*6d90*/  BSYNC B0 ;  /* 0x0000000000007941 */ /* 0x000fea0003800000 */
.L_x_95:
        /* <DEDUP_REMOVED lines=13> */
.L_x_98:
[----:B------:R-:W-:Y:S05]  /*6e70*/  BSYNC B0 ;  /* 0x0000000000007941 */ /* 0x000fea0003800000 */
.L_x_97:
        /* <DEDUP_REMOVED lines=13> */
.L_x_100:
[----:B------:R-:W-:Y:S05]  /*6f50*/  BSYNC B0 ;  /* 0x0000000000007941 */ /* 0x000fea0003800000 */
.L_x_99:
        /* <DEDUP_REMOVED lines=10> */
.L_x_102:
[----:B------:R-:W-:Y:S05]  /*7000*/  BSYNC B0 ;  /* 0x0000000000007941 */ /* 0x000fea0003800000 */
.L_x_101:
        /* <DEDUP_REMOVED lines=10> */
.L_x_104:
[----:B------:R-:W-:Y:S05]  /*70b0*/  BSYNC B0 ;  /* 0x0000000000007941 */ /* 0x000fea0003800000 */
.L_x_103:
[----:B------:R-:W3:Y:S01]  /*70c0*/  LDL.LU R218, [R1+0x9c] ;  /* 0x00009c0001da7983 */ /* 0x000ee20000300800 */
[----:B-----5:R-:W-:Y:S01]  /*70d0*/  HADD2.F32 R19, -RZ, R21.H0_H0 ;  /* 0x20000015ff137230 */ /* 0x020fe20000004100 */
[----:B------:R-:W-:Y:S01]  /*70e0*/  ISETP.GT.AND P2, PT, R3, 0x50, PT ;  /* 0x000000500300780c */ /* 0x000fe20003f44270 */
[----:B------:R-:W-:Y:S01]  /*70f0*/  BSSY B0, `(.L_x_105) ;  /* 0x000002e000007945 */ /* 0x000fe20003800000 */
[----:B------:R-:W-:Y:S02]  /*7100*/  LOP3.LUT R2, R2, 0xfffff7ff, RZ, 0xc0, !PT ;  /* 0xfffff7ff02027812 */ /* 0x000fe400078ec0ff */
[----:B------:R-:W-:-:S09]  /*7110*/  FMUL R19, R19, UR16 ;  /* 0x0000001013137c20 */ /* 0x000fd20008400000 */
[----:B------:R-:W-:Y:S01]  /*7120*/  @P2 LOP3.LUT R2, R2, 0x800, RZ, 0xfc, !PT ;  /* 0x0000080002022812 */ /* 0x000fe200078efcff */
[----:B---3--:R-:W-:Y:S01]  /*7130*/  FFMA R19, R218, UR14, R19 ;  /* 0x0000000eda137c23 */ /* 0x008fe20008000013 */
[----:B------:R-:W-:-:S04]  /*7140*/  IMAD.WIDE.U32 R218, R219, UR26, R16 ;  /* 0x0000001adbda7c25 */ /* 0x000fc8000f8e0010 */
[----:B------:R-:W-:-:S05]  /*7150*/  F2FP.F16.F32.PACK_AB R19, RZ, R19 ;  /* 0x00000013ff13723e */ /* 0x000fca00000000ff */
[----:B------:R3:W-:Y:S01]  /*7160*/  @P0 STG.E.U16 desc[UR12][R6.64+0x92], R19 ;  /* 0x0000921306000986 */ /* 0x0007e2000c10150c */
[----:B------:R-:W-:Y:S01]  /*7170*/  LEA R232, P0, R218, UR24, 0x1 ;  /* 0x00000018dae87c11 */ /* 0x000fe2000f8008ff */
[----:B---3--:R-:W-:-:S05]  /*7180*/  IMAD.IADD R19, R219, 0x1, R228 ;  /* 0x00000001db137824 */ /* 0x008fca00078e02e4 */
[----:B------:R-:W-:Y:S01]  /*7190*/  LEA.HI.X R233, R218, UR25, R19, 0x1, P0 ;  /* 0x00000019dae97c11 */ /* 0x000fe200080f0c13 */
[----:B------:R-:W-:-:S04]  /*71a0*/  IMAD.WIDE.U32 R218, R221, UR26, R16 ;  /* 0x0000001addda7c25 */ /* 0x000fc8000f8e0010 */
[----:B------:R-:W-:Y:S01]  /*71b0*/  IMAD.IADD R223, R219, 0x1, R223 ;  /* 0x00000001dbdf7824 */ /* 0x000fe200078e02df */
[----:B------:R-:W-:-:S04]  /*71c0*/  LEA R230, P0, R218, UR24, 0x1 ;  /* 0x00000018dae67c11 */ /* 0x000fc8000f8008ff */
[----:B------:R-:W-:Y:S01]  /*71d0*/  LEA.HI.X R231, R218, UR25, R223, 0x1, P0 ;  /* 0x00000019dae77c11 */ /* 0x000fe200080f0cdf */
[----:B------:R-:W-:-:S04]  /*71e0*/  IMAD.WIDE.U32 R218, R220, UR26, R16 ;  /* 0x0000001adcda7c25 */ /* 0x000fc8000f8e0010 */
[----:B------:R-:W-:Y:S01]  /*71f0*/  IMAD.IADD R222, R219, 0x1, R222 ;  /* 0x00000001dbde7824 */ /* 0x000fe200078e02de */
[----:B------:R-:W-:-:S04]  /*7200*/  LEA R228, P0, R218, UR24, 0x1 ;  /* 0x00000018dae47c11 */ /* 0x000fc8000f8008ff */
[----:B------:R-:W-:Y:S02]  /*7210*/  LEA.HI.X R229, R218, UR25, R222, 0x1, P0 ;  /* 0x00000019dae57c11 */ /* 0x000fe400080f0cde */
[----:B------:R-:W-:-:S04]  /*7220*/  LEA R218, P0, R240, UR24, 0x1 ;  /* 0x00000018f0da7c11 */ /* 0x000fc8000f8008ff */
[----:B------:R-:W-:Y:S02]  /*7230*/  LEA.HI.X R219, R240, UR25, R246, 0x1, P0 ;  /* 0x00000019f0db7c11 */ /* 0x000fe400080f0cf6 */
[----:B------:R-:W-:-:S04]  /*7240*/  LEA R220, P0, R239, UR24, 0x1 ;  /* 0x00000018efdc7c11 */ /* 0x000fc8000f8008ff */
[----:B------:R-:W-:Y:S02]  /*7250*/  LEA.HI.X R221, R239, UR25, R245, 0x1, P0 ;  /* 0x00000019efdd7c11 */ /* 0x000fe400080f0cf5 */
[----:B------:R-:W-:-:S04]  /*7260*/  LEA R222, P0, R238, UR24, 0x1 ;  /* 0x00000018eede7c11 */ /* 0x000fc8000f8008ff */
[----:B------:R-:W-:Y:S02]  /*7270*/  LEA.HI.X R223, R238, UR25, R244, 0x1, P0 ;  /* 0x00000019eedf7c11 */ /* 0x000fe400080f0cf4 */
[----:B------:R-:W-:-:S05]  /*7280*/  IADD3 R224, P0, R18, R224, RZ ;  /* 0x000000e012e07210 */ /* 0x000fca0007f1e0ff */
[----:B------:R-:W-:Y:S01]  /*7290*/  IMAD.X R16, R236, 0x1, R17, P0 ;  /* 0x00000001ec107824 */ /* 0x000fe200000e0611 */
[----:B------:R-:W-:-:S05]  /*72a0*/  IADD3 R216, P0, R18, R216, RZ ;  /* 0x000000d812d87210 */ /* 0x000fca0007f1e0ff */
[----:B------:R-:W-:Y:S01]  /*72b0*/  IMAD.X R19, R227, 0x1, R17, P0 ;  /* 0x00000001e3137824 */ /* 0x000fe200000e0611 */
[----:B------:R-:W-:-:S05]  /*72c0*/  IADD3 R18, P0, R18, R22, RZ ;  /* 0x0000001612127210 */ /* 0x000fca0007f1e0ff */
[----:B------:R-:W-:Y:S01]  /*72d0*/  IMAD.X R17, R226, 0x1, R17, P0 ;  /* 0x00000001e2117824 */ /* 0x000fe200000e0611 */
        /* <DEDUP_REMOVED lines=12> */
[----:B------:R-:W-:-:S13]  /*73a0*/  ISETP.GT.AND P0, PT, R0, RZ, P2 ;  /* 0x000000ff0000720c */ /* 0x000fda0001704270 */
[----:B------:R-:W-:Y:S05]  /*73b0*/  @!P0 BRA `(.L_x_106) ;  /* 0x0000000000048947 */ /* 0x000fea0003800000 */
[----:B------:R3:W5:Y:S02]  /*73c0*/  LDG.E.LTC128B.U16 R21, desc[UR12][R10.64+0xa0] ;  /* 0x0000a00c0a157981 */ /* 0x000764000c1e1520 */
.L_x_106:
[----:B------:R-:W-:Y:S05]  /*73d0*/  BSYNC B0 ;  /* 0x0000000000007941 */ /* 0x000fea0003800000 */
.L_x_105:
        /* <DEDUP_REMOVED lines=13> */
.L_x_108:
[----:B------:R-:W-:Y:S05]  /*74b0*/  BSYNC B0 ;  /* 0x0000000000007941 */ /* 0x000fea0003800000 */
.L_x_107:
        /* <DEDUP_REMOVED lines=10> */
.L_x_110:
[----:B------:R-:W-:Y:S05]  /*7560*/  BSYNC B0 ;  /* 0x0000000000007941 */ /* 0x000fea0003800000 */
.L_x_109:
        /* <DEDUP_REMOVED lines=10> */
.L_x_112:
[----:B------:R-:W-:Y:S05]  /*7610*/  BSYNC B0 ;  /* 0x0000000000007941 */ /* 0x000fea0003800000 */
.L_x_111:
        /* <DEDUP_REMOVED lines=13> */
.L_x_114:
[----:B------:R-:W-:Y:S05]  /*76f0*/  BSYNC B0 ;  /* 0x0000000000007941 */ /* 0x000fea0003800000 */
.L_x_113:
        /* <DEDUP_REMOVED lines=13> */
.L_x_116:
[----:B------:R-:W-:Y:S05]  /*77d0*/  BSYNC B0 ;  /* 0x0000000000007941 */ /* 0x000fea0003800000 */
.L_x_115:
        /* <DEDUP_REMOVED lines=10> */
.L_x_118:
[----:B------:R-:W-:Y:S05]  /*7880*/  BSYNC B0 ;  /* 0x0000000000007941 */ /* 0x000fea0003800000 */
.L_x_117:
        /* <DEDUP_REMOVED lines=10> */
.L_x_120:
[----:B------:R-:W-:Y:S05]  /*7930*/  BSYNC B0 ;  /* 0x0000000000007941 */ /* 0x000fea0003800000 */
.L_x_119:
        /* <DEDUP_REMOVED lines=13> */
.L_x_122:
[----:B------:R-:W-:Y:S05]  /*7a10*/  BSYNC B0 ;  /* 0x0000000000007941 */ /* 0x000fea0003800000 */
.L_x_121:
        /* <DEDUP_REMOVED lines=13> */
.L_x_124:
[----:B------:R-:W-:Y:S05]  /*7af0*/  BSYNC B0 ;  /* 0x0000000000007941 */ /* 0x000fea0003800000 */
.L_x_123:
        /* <DEDUP_REMOVED lines=10> */
.L_x_126:
[----:B------:R-:W-:Y:S05]  /*7ba0*/  BSYNC B0 ;  /* 0x0000000000007941 */ /* 0x000fea0003800000 */
.L_x_125:
        /* <DEDUP_REMOVED lines=10> */
.L_x_128:
[----:B------:R-:W-:Y:S05]  /*7c50*/  BSYNC B0 ;  /* 0x0000000000007941 */ /* 0x000fea0003800000 */
.L_x_127:
        /* <DEDUP_REMOVED lines=13> */
.L_x_130:
[----:B------:R-:W-:Y:S05]  /*7d30*/  BSYNC B0 ;  /* 0x0000000000007941 */ /* 0x000fea0003800000 */
.L_x_129:
        /* <DEDUP_REMOVED lines=13> */
.L_x_132:
[----:B------:R-:W-:Y:S05]  /*7e10*/  BSYNC B0 ;  /* 0x0000000000007941 */ /* 0x000fea0003800000 */
.L_x_131:
        /* <DEDUP_REMOVED lines=10> */
.L_x_134:
[----:B------:R-:W-:Y:S05]  /*7ec0*/  BSYNC B0 ;  /* 0x0000000000007941 */ /* 0x000fea0003800000 */
.L_x_133:
        /* <DEDUP_REMOVED lines=10> */
.L_x_136:
[----:B------:R-:W-:Y:S05]  /*7f70*/  BSYNC B0 ;  /* 0x0000000000007941 */ /* 0x000fea0003800000 */
.L_x_135:
[----:B------:R-:W3:Y:S01]  /*7f80*/  LDL.LU R235, [R1+0xdc] ;  /* 0x0000dc0001eb7983 */ /* 0x000ee20000300800 */
[----:B-----5:R-:W-:Y:S01]  /*7f90*/  HADD2.F32 R234, -RZ, R21.H0_H0 ;  /* 0x20000015ffea7230 */ /* 0x020fe20000004100 */
[----:B------:R-:W-:Y:S01]  /*7fa0*/  ISETP.GT.AND P3, PT, R3, 0x70, PT ;  /* 0x000000700300780c */ /* 0x000fe20003f64270 */
[----:B------:R-:W-:Y:S03]  /*7fb0*/  BSSY B0, `(.L_x_137) ;  /* 0x0000008000007945 */ /* 0x000fe60003800000 */
[----:B------:R-:W-:-:S04]  /*7fc0*/  FMUL R234, R234, UR16 ;  /* 0x00000010eaea7c20 */ /* 0x000fc80008400000 */
[----:B---3--:R-:W-:-:S05]  /*7fd0*/  FFMA R234, R235, UR14, R234 ;  /* 0x0000000eebea7c23 */ /* 0x008fca00080000ea */
[----:B------:R-:W-:-:S05]  /*7fe0*/  F2FP.F16.F32.PACK_AB R234, RZ, R234 ;  /* 0x000000eaffea723e */ /* 0x000fca00000000ff */
[----:B------:R3:W-:Y:S01]  /*7ff0*/  @P0 STG.E.U16 desc[UR12][R6.64+0xd2], R234 ;  /* 0x0000d2ea06000986 */ /* 0x0007e2000c10150c */
[----:B------:R-:W-:-:S13]  /*8000*/  ISETP.GT.AND P0, PT, R0, RZ, P3 ;  /* 0x000000ff0000720c */ /* 0x000fda0001f04270 */
[----:B---3--:R-:W-:Y:S05]  /*8010*/  @!P0 BRA `(.L_x_138) ;  /* 0x0000000000048947 */ /* 0x008fea0003800000 */
[----:B------:R3:W5:Y:S02]  /*8020*/  LDG.E.LTC128B.U16 R21, desc[UR12][R10.64+0xe0] ;  /* 0x0000e00c0a157981 */ /* 0x000764000c1e1520 */
.L_x_138:
[----:B------:R-:W-:Y:S05]  /*8030*/  BSYNC B0 ;  /* 0x0000000000007941 */ /* 0x000fea0003800000 */
.L_x_137:
[----:B------:R-:W2:Y:S01]  /*8040*/  LDL.LU R235, [R1+0xe0] ;  /* 0x0000e00001eb7983 */ /* 0x000ea20000300800 */
[----:B-----5:R-:W-:Y:S01]  /*8050*/  HADD2.F32 R234, -RZ, R21.H0_H0 ;  /* 0x20000015ffea7230 */ /* 0x020fe20000004100 */
[----:B------:R-:W-:Y:S01]  /*8060*/  ISETP.GT.AND P2, PT, R3, 0x71, PT ;  /* 0x000000710300780c */ /* 0x000fe20003f44270 */
[----:B------:R-:W-:Y:S03]  /*8070*/  BSSY B0, `(.L_x_139) ;  /* 0x0000008000007945 */ /* 0x000fe60003800000 */
[----:B------:R-:W-:-:S04]  /*8080*/  FMUL R234, R234, UR16 ;  /* 0x00000010eaea7c20 */ /* 0x000fc80008400000 */
[----:B--2---:R-:W-:-:S05]  /*8090*/  FFMA R234, R235, UR14, R234 ;  /* 0x0000000eebea7c23 */ /* 0x004fca00080000ea */
[----:B------:R-:W-:-:S05]  /*80a0*/  F2FP.F16.F32.PACK_AB R234, RZ, R234 ;  /* 0x000000eaffea723e */ /* 0x000fca00000000ff */
[----:B------:R2:W-:Y:S01]  /*80b0*/  @P0 STG.E.U16 desc[UR12][R4.64+0xe0], R234 ;  /* 0x0000e0ea04000986 */ /* 0x0005e2000c10150c */
[----:B------:R-:W-:-:S13]  /*80c0*/  ISETP.GT.AND P0, PT, R0, RZ, P2 ;  /* 0x000000ff0000720c */ /* 0x000fda0001704270 */
[----:B--2---:R-:W-:Y:S05]  /*80d0*/  @!P0 BRA `(.L_x_140) ;  /* 0x0000000000048947 */ /* 0x004fea0003800000 */
[----:B------:R2:W5:Y:S02]  /*80e0*/  LDG.E.LTC128B.U16 R21, desc[UR12][R10.64+0xe2] ;  /* 0x0000e20c0a157981 */ /* 0x000564000c1e1520 */
.L_x_140:
[----:B------:R-:W-:Y:S05]  /*80f0*/  BSYNC B0 ;  /* 0x0000000000007941 */ /* 0x000fea0003800000 */
.L_x_139:
        /* <DEDUP_REMOVED lines=10> */
.L_x_142:
[----:B------:R-:W-:Y:S05]  /*81a0*/  BSYNC B0 ;  /* 0x0000000000007941 */ /* 0x000fea0003800000 */
.L_x_141:
        /* <DEDUP_REMOVED lines=10> */
.L_x_144:
[----:B------:R-:W-:Y:S05]  /*8250*/  BSYNC B0 ;  /* 0x0000000000007941 */ /* 0x000fea0003800000 */
.L_x_143:
        /* <DEDUP_REMOVED lines=11> */
.L_x_146:
[----:B------:R-:W-:Y:S05]  /*8310*/  BSYNC B0 ;  /* 0x0000000000007941 */ /* 0x000fea0003800000 */
.L_x_145:
[----:B------:R-:W2:Y:S01]  /*8320*/  LDL.LU R235, [R1+0xf0] ;  /* 0x0000f00001eb7983 */ /* 0x000ea20000300800 */
[----:B-----5:R-:W-:Y:S01]  /*8330*/  HADD2.F32 R234, -RZ, R21.H0_H0 ;  /* 0x20000015ffea7230 */ /* 0x020fe20000004100 */
[----:B------:R-:W-:Y:S04]  /*8340*/  BSSY B0, `(.L_x_147) ;  /* 0x0000009000007945 */ /* 0x000fe80003800000 */
[----:B------:R-:W-:-:S04]  /*8350*/  FMUL R234, R234, UR16 ;  /* 0x00000010eaea7c20 */ /* 0x000fc80008400000 */
[----:B--2---:R-:W-:-:S05]  /*8360*/  FFMA R234, R235, UR14, R234 ;  /* 0x0000000eebea7c23 */ /* 0x004fca00080000ea */
[----:B------:R-:W-:-:S05]  /*8370*/  F2FP.F16.F32.PACK_AB R234, RZ, R234 ;  /* 0x000000eaffea723e */ /* 0x000fca00000000ff */
[----:B------:R2:W-:Y:S01]  /*8380*/  @P0 STG.E.U16 desc[UR12][R4.64+0xf0], R234 ;  /* 0x0000f0ea04000986 */ /* 0x0005e2000c10150c */
[----:B------:R-:W-:-:S04]  /*8390*/  ISETP.GT.AND P0, PT, R3, 0x79, PT ;  /* 0x000000790300780c */ /* 0x000fc80003f04270 */
[----:B------:R-:W-:-:S13]  /*83a0*/  ISETP.GT.AND P4, PT, R0, RZ, P0 ;  /* 0x000000ff0000720c */ /* 0x000fda0000784270 */
[----:B--2---:R-:W-:Y:S05]  /*83b0*/  @!P4 BRA `(.L_x_148) ;  /* 0x000000000004c947 */ /* 0x004fea0003800000 */
[----:B------:R2:W5:Y:S02]  /*83c0*/  LDG.E.LTC128B.U16 R21, desc[UR12][R10.64+0xf2] ;  /* 0x0000f20c0a157981 */ /* 0x000564000c1e1520 */
.L_x_148:
[----:B------:R-:W-:Y:S05]  /*83d0*/  BSYNC B0 ;  /* 0x0000000000007941 */ /* 0x000fea0003800000 */
.L_x_147:
[----:B-1234-:R-:W2:Y:S01]  /*83e0*/  LDL.LU R10, [R1+0xf4] ;  /* 0x0000f400010a7983 */ /* 0x01eea20000300800 */
[----:B-----5:R-:W-:Y:S01]  /*83f0*/  HADD2.F32 R3, -RZ, R21.H0_H0 ;  /* 0x20000015ff037230 */ /* 0x020fe20000004100 */
[----:B------:R-:W-:Y:S04]  /*8400*/  BSSY B0, `(.L_x_149) ;  /* 0x0000008000007945 */ /* 0x000fe80003800000 */
[----:B------:R-:W-:-:S04]  /*8410*/  FMUL R3, R3, UR16 ;  /* 0x0000001003037c20 */ /* 0x000fc80008400000 */
[----:B--2---:R-:W-:-:S05]  /*8420*/  FFMA R3, R10, UR14, R3 ;  /* 0x0000000e0a037c23 */ /* 0x004fca0008000003 */
[----:B------:R-:W-:-:S05]  /*8430*/  F2FP.F16.F32.PACK_AB R3, RZ, R3 ;  /* 0x00000003ff03723e */ /* 0x000fca00000000ff */
[----:B------:R1:W-:Y:S01]  /*8440*/  @P4 STG.E.U16 desc[UR12][R4.64+0xf2], R3 ;  /* 0x0000f20304004986 */ /* 0x0003e2000c10150c */
[----:B------:R-:W-:-:S13]  /*8450*/  ISETP.GT.AND P4, PT, R0, 0x8, P1 ;  /* 0x000000080000780c */ /* 0x000fda0000f84270 */
[----:B-1----:R-:W-:Y:S05]  /*8460*/  @!P4 BRA `(.L_x_150) ;  /* 0x000000000004c947 */ /* 0x002fea0003800000 */
[----:B------:R1:W5:Y:S02]  /*8470*/  LDG.E.LTC128B.U16 R21, desc[UR12][R8.64+0xf0] ;  /* 0x0000f00c08157981 */ /* 0x000364000c1e1520 */
.L_x_150:
[----:B------:R-:W-:Y:S05]  /*8480*/  BSYNC B0 ;  /* 0x0000000000007941 */ /* 0x000fea0003800000 */
.L_x_149:
        /* <DEDUP_REMOVED lines=10> */
.L_x_152:
[----:B------:R-:W-:Y:S05]  /*8530*/  BSYNC B0 ;  /* 0x0000000000007941 */ /* 0x000fea0003800000 */
.L_x_151:
[----:B012---:R-:W2:Y:S01]  /*8540*/  LDL.LU R8, [R1+0xfc] ;  /* 0x0000fc0001087983 */ /* 0x007ea20000300800 */
[----:B-----5:R-:W-:Y:S02]  /*8550*/  HADD2.F32 R3, -RZ, R21.H0_H0 ;  /* 0x20000015ff037230 */ /* 0x020fe40000004100 */
[----:B------:R-:W-:-:S03]  /*8560*/  @P4 IMAD.MOV.U32 R9, RZ, RZ, R7 ;  /* 0x000000ffff094224 */ /* 0x000fc600078e0007 */
[----:B------:R-:W-:-:S04]  /*8570*/  FMUL R3, R3, UR16 ;  /* 0x0000001003037c20 */ /* 0x000fc80008400000 */
[----:B--2---:R-:W-:Y:S01]  /*8580*/  FFMA R3, R8, UR14, R3 ;  /* 0x0000000e08037c23 */ /* 0x004fe20008000003 */
[----:B------:R-:W-:-:S04]  /*8590*/  @P4 IMAD.MOV.U32 R8, RZ, RZ, R6 ;  /* 0x000000ffff084224 */ /* 0x000fc800078e0006 */
[----:B------:R-:W-:-:S04]  /*85a0*/  F2FP.F16.F32.PACK_AB R3, RZ, R3 ;  /* 0x00000003ff03723e */ /* 0x000fc800000000ff */
[----:B------:R-:W-:-:S05]  /*85b0*/  PRMT R10, R3, 0x7610, R10 ;  /* 0x00007610030a7816 */ /* 0x000fca000000000a */
[----:B------:R0:W-:Y:S01]  /*85c0*/  @P4 STG.E.U16 desc[UR12][R8.64+0xf2], R10 ;  /* 0x0000f20a08004986 */ /* 0x0001e2000c10150c */
[----:B------:R-:W-:-:S04]  /*85d0*/  IADD3 R6, P4, R4, UR21, RZ ;  /* 0x0000001504067c10 */ /* 0x000fc8000ff9e0ff */
[----:B------:R-:W-:Y:S02]  /*85e0*/  IADD3.X R7, R5, UR22, RZ, P4, !PT ;  /* 0x0000001605077c10 */ /* 0x000fe4000a7fe4ff */
[----:B------:R-:W-:-:S13]  /*85f0*/  ISETP.GT.AND P4, PT, R0, 0x40, P5 ;  /* 0x000000400000780c */ /* 0x000fda0002f84270 */
[----:B------:R-:W2:Y:S01]  /*8600*/  @P4 LDG.E.LTC128B.U16 R21, desc[UR12][R232.64] ;  /* 0x0000000ce8154981 */ /* 0x000ea2000c1e1520 */
[----:B------:R-:W-:Y:S01]  /*8610*/  BSSY B0, `(.L_x_153) ;  /* 0x000000a000007945 */ /* 0x000fe20003800000 */
[----:B--2---:R-:W-:-:S05]  /*8620*/  HADD2.F32 R3, -RZ, R21.H0_H0 ;  /* 0x20000015ff037230 */ /* 0x004fca0000004100 */
[----:B------:R-:W-:-:S04]  /*8630*/  FMUL R3, R3, UR16 ;  /* 0x0000001003037c20 */ /* 0x000fc80008400000 */
[----:B------:R-:W-:-:S05]  /*8640*/  FFMA R3, R152, UR14, R3 ;  /* 0x0000000e98037c23 */ /* 0x000fca0008000003 */
[----:B------:R-:W-:-:S05]  /*8650*/  F2FP.F16.F32.PACK_AB R3, RZ, R3 ;  /* 0x00000003ff03723e */ /* 0x000fca00000000ff */
[----:B------:R0:W-:Y:S01]  /*8660*/  @P4 STG.E.U16 desc[UR12][R6.64], R3 ;  /* 0x0000000306004986 */ /* 0x0001e2000c10150c */
[----:B------:R-:W-:-:S04]  /*8670*/  LOP3.LUT P4, RZ, R2, 0x2, RZ, 0xc0, !PT ;  /* 0x0000000202ff7812 */ /* 0x000fc8000788c0ff */
[----:B------:R-:W-:-:S13]  /*8680*/  ISETP.GT.AND P4, PT, R0, 0x40, P4 ;  /* 0x000000400000780c */ /* 0x000fda0002784270 */
[----:B0-----:R-:W-:Y:S05]  /*8690*/  @!P4 BRA `(.L_x_154) ;  /* 0x000000000004c947 */ /* 0x001fea0003800000 */
[----:B------:R0:W5:Y:S02]  /*86a0*/  LDG.E.LTC128B.U16 R21, desc[UR12][R218.64+0x2] ;  /* 0x0000020cda157981 */ /* 0x000164000c1e1520 */
.L_x_154:
[----:B------:R-:W-:Y:S05]  /*86b0*/  BSYNC B0 ;  /* 0x0000000000007941 */ /* 0x000fea0003800000 */
.L_x_153:
[----:B-----5:R-:W-:Y:S01]  /*86c0*/  HADD2.F32 R3, -RZ, R21.H0_H0 ;  /* 0x20000015ff037230 */ /* 0x020fe20000004100 */
[----:B------:R-:W-:Y:S04]  /*86d0*/  BSSY B0, `(.L_x_155) ;  /* 0x000000b000007945 */ /* 0x000fe80003800000 */
[----:B------:R-:W-:-:S04]  /*86e0*/  FMUL R8, R3, UR16 ;  /* 0x0000001003087c20 */ /* 0x000fc80008400000 */
[----:B------:R-:W-:-:S05]  /*86f0*/  FFMA R8, R153, UR14, R8 ;  /* 0x0000000e99087c23 */ /* 0x000fca0008000008 */
[----:B------:R-:W-:-:S04]  /*8700*/  F2FP.F16.F32.PACK_AB R8, RZ, R8 ;  /* 0x00000008ff08723e */ /* 0x000fc800000000ff */
[----:B------:R-:W-:-:S05]  /*8710*/  PRMT R3, R8, 0x7610, R3 ;  /* 0x0000761008037816 */ /* 0x000fca0000000003 */
[----:B------:R1:W-:Y:S01]  /*8720*/  @P4 STG.E.U16 desc[UR12][R6.64+0x2], R3 ;  /* 0x0000020306004986 */ /* 0x0003e2000c10150c */
[----:B------:R-:W-:-:S04]  /*8730*/  IADD3 R8, P4, R6, UR28, RZ ;  /* 0x0000001c06087c10 */ /* 0x000fc8000ff9e0ff */
[----:B------:R-:W-:Y:S02]  /*8740*/  IADD3.X R9, R7, UR6, RZ, P4, !PT ;  /* 0x0000000607097c10 */ /* 0x000fe4000a7fe4ff */
[----:B------:R-:W-:-:S13]  /*8750*/  ISETP.GT.AND P4, PT, R0, 0x48, P5 ;  /* 0x000000480000780c */ /* 0x000fda0002f84270 */
[----:B-1----:R-:W-:Y:S05]  /*8760*/  @!P4 BRA `(.L_x_156) ;  /* 0x000000000004c947 */ /* 0x002fea0003800000 */
[----:B------:R1:W5:Y:S02]  /*8770*/  LDG.E.LTC128B.U16 R21, desc[UR12][R226.64] ;  /* 0x0000000ce2157981 */ /* 0x000364000c1e1520 */
.L_x_156:
[----:B------:R-:W-:Y:S05]  /*8780*/  BSYNC B0 ;  /* 0x0000000000007941 */ /* 0x000fea0003800000 */
.L_x_155:
[----:B-----5:R-:W-:Y:S01]  /*8790*/  HADD2.F32 R3, -RZ, R21.H0_H0 ;  /* 0x20000015ff037230 */ /* 0x020fe20000004100 */
[----:B------:R-:W-:Y:S04]  /*87a0*/  BSSY B0, `(.L_x_157) ;  /* 0x000000b000007945 */ /* 0x000fe80003800000 */
[----:B------:R-:W-:-:S04]  /*87b0*/  FMUL R3, R3, UR16 ;  /* 0x0000001003037c20 */ /* 0x000fc80008400000 */
[----:B------:R-:W-:-:S05]  /*87c0*/  FFMA R3, R154, UR14, R3 ;  /* 0x0000000e9a037c23 */ /* 0x000fca0008000003 */
[----:B------:R-:W-:-:S05]  /*87d0*/  F2FP.F16.F32.PACK_AB R3, RZ, R3 ;  /* 0x00000003ff03723e */ /* 0x000fca00000000ff */
[----:B------:R2:W-:Y:S01]  /*87e0*/  @P4 STG.E.U16 desc[UR12][R8.64], R3 ;  /* 0x0000000308004986 */ /* 0x0005e2000c10150c */
[----:B------:R-:W-:-:S04]  /*87f0*/  IADD3 R10, P4, R6, UR28, RZ ;  /* 0x0000001c060a7c10 */ /* 0x000fc8000ff9e0ff */
[----:B------:R-:W-:Y:S02]  /*8800*/  IADD3.X R11, R7, UR6, RZ, P4, !PT ;  /* 0x00000006070b7c10 */ /* 0x000fe4000a7fe4ff */
[----:B------:R-:W-:-:S04]  /*8810*/  LOP3.LUT P4, RZ, R2, 0x2, RZ, 0xc0, !PT ;  /* 0x0000000202ff7812 */ /* 0x000fc8000788c0ff */
[----:B------:R-:W-:-:S13]  /*8820*/  ISETP.GT.AND P4, PT, R0, 0x48, P4 ;  /* 0x000000480000780c */ /* 0x000fda0002784270 */
[----:B--2---:R-:W-:Y:S05]  /*8830*/  @!P4 BRA `(.L_x_158) ;  /* 0x000000000004c947 */ /* 0x004fea0003800000 */
[----:B------:R2:W5:Y:S02]  /*8840*/  LDG.E.LTC128B.U16 R21, desc[UR12][R18.64+0x2] ;  /* 0x0000020c12157981 */ /* 0x000564000c1e1520 */
.L_x_158:
[----:B------:R-:W-:Y:S05]  /*8850*/  BSYNC B0 ;  /* 0x0000000000007941 */ /* 0x000fea0003800000 */
.L_x_157:
[----:B-----5:R-:W-:Y:S01]  /*8860*/  HADD2.F32 R3, -RZ, R21.H0_H0 ;  /* 0x20000015ff037230 */ /* 0x020fe20000004100 */
[----:B------:R-:W-:Y:S04]  /*8870*/  BSSY B0, `(.L_x_159) ;  /* 0x0000009000007945 */ /* 0x000fe80003800000 */
[----:B------:R-:W-:-:S04]  /*8880*/  FMUL R8, R3, UR16 ;  /* 0x0000001003087c20 */ /* 0x000fc80008400000 */
[----:B------:R-:W-:-:S05]  /*8890*/  FFMA R8, R155, UR14, R8 ;  /* 0x0000000e9b087c23 */ /* 0x000fca0008000008 */
[----:B------:R-:W-:-:S05]  /*88a0*/  F2FP.F16.F32.PACK_AB R8, RZ, R8 ;  /* 0x00000008ff08723e */ /* 0x000fca00000000ff */
[----:B------:R3:W-:Y:S01]  /*88b0*/  @P4 STG.E.U16 desc[UR12][R10.64+0x2], R8 ;  /* 0x000002080a004986 */ /* 0x0007e2000c10150c */
[----:B------:R-:W-:-:S04]  /*88c0*/  LOP3.LUT P4, RZ, R2, 0x4, RZ, 0xc0, !PT ;  /* 0x0000000402ff7812 */ /* 0x000fc8000788c0ff */
[----:B------:R-:W-:-:S13]  /*88d0*/  ISETP.GT.AND P4, PT, R0, 0x40, P4 ;  /* 0x000000400000780c */ /* 0x000fda0002784270 */
[----:B---3--:R-:W-:Y:S05]  /*88e0*/  @!P4 BRA `(.L_x_160) ;  /* 0x000000000004c947 */ /* 0x008fea0003800000 */
[----:B------:R3:W5:Y:S02]  /*88f0*/  LDG.E.LTC128B.U16 R21, desc[UR12][R218.64+0x10] ;  /* 0x0000100cda157981 */ /* 0x000764000c1e1520 */
.L_x_160:
[----:B------:R-:W-:Y:S05]  /*8900*/  BSYNC B0 ;  /* 0x0000000000007941 */ /* 0x000fea0003800000 */
.L_x_159:
        /* <DEDUP_REMOVED lines=8> */
[----:B----4-:R-:W-:Y:S05]  /*8990*/  @!P4 BRA `(.L_x_162) ;  /* 0x000000000004c947 */ /* 0x010fea0003800000 */
[----:B------:R4:W5:Y:S02]  /*89a0*/  LDG.E.LTC128B.U16 R21, desc[UR12][R218.64+0x12] ;  /* 0x0000120cda157981 */ /* 0x000964000c1e1520 */
.L_x_162:
[----:B------:R-:W-:Y:S05]  /*89b0*/  BSYNC B0 ;  /* 0x0000000000007941 */ /* 0x000fea0003800000 */
.L_x_161:
        /* <DEDUP_REMOVED lines=10> */
.L_x_164:
[----:B------:R-:W-:Y:S05]  /*8a60*/  BSYNC B0 ;  /* 0x0000000000007941 */ /* 0x000fea0003800000 */
.L_x_163:
        /* <DEDUP_REMOVED lines=10> */
.L_x_166:
[----:B------:R-:W-:Y:S05]  /*8b10*/  BSYNC B0 ;  /* 0x0000000000007941 */ /* 0x000fea0003800000 */
.L_x_165:
[----:B-----5:R-:W-:Y:S01]  /*8b20*/  HADD2.F32 R3, -RZ, R21.H0_H0 ;  /* 0x20000015ff037230 */ /* 0x020fe20000004100 */
[----:B------:R-:W-:Y:S01]  /*8b30*/  BSSY B0, `(.L_x_167) ;  /* 0x000000c000007945 */ /* 0x000fe20003800000 */
[----:B------:R-:W-:-:S03]  /*8b40*/  @P4 IMAD.MOV.U32 R9, RZ, RZ, R13 ;  /* 0x000000ffff094224 */ /* 0x000fc600078e000d */
[----:B------:R-:W-:-:S04]  /*8b50*/  FMUL R8, R3, UR16 ;  /* 0x0000001003087c20 */ /* 0x000fc80008400000 */
[----:B------:R-:W-:-:S05]  /*8b60*/  FFMA R8, R159, UR14, R8 ;  /* 0x0000000e9f087c23 */ /* 0x000fca0008000008 */
[----:B------:R-:W-:-:S04]  /*8b70*/  F2FP.F16.F32.PACK_AB R8, RZ, R8 ;  /* 0x00000008ff08723e */ /* 0x000fc800000000ff */
[----:B------:R-:W-:Y:S01]  /*8b80*/  PRMT R3, R8, 0x7610, R3 ;  /* 0x0000761008037816 */ /* 0x000fe20000000003 */
[----:B------:R-:W-:-:S05]  /*8b90*/  @P4 IMAD.MOV.U32 R8, RZ, RZ, R12 ;  /* 0x000000ffff084224 */ /* 0x000fca00078e000c */
[----:B------:R0:W-:Y:S01]  /*8ba0*/  @P4 STG.E.U16 desc[UR12][R8.64+0x12], R3 ;  /* 0x0000120308004986 */ /* 0x0001e2000c10150c */
[----:B------:R-:W-:-:S04]  /*8bb0*/  LOP3.LUT P4, RZ, R2, 0x10, RZ, 0xc0, !PT ;  /* 0x0000001002ff7812 */ /* 0x000fc8000788c0ff */
[----:B------:R-:W-:-:S13]  /*8bc0*/  ISETP.GT.AND P4, PT, R0, 0x40, P4 ;  /* 0x000000400000780c */ /* 0x000fda0002784270 */
[----:B0-----:R-:W-:Y:S05]  /*8bd0*/  @!P4 BRA `(.L_x_168) ;  /* 0x000000000004c947 */ /* 0x001fea0003800000 */
[----:B------:R0:W5:Y:S02]  /*8be0*/  LDG.E.LTC128B.U16 R21, desc[UR12][R218.64+0x20] ;  /* 0x0000200cda157981 */ /* 0x000164000c1e1520 */
.L_x_168:
[----:B------:R-:W-:Y:S05]  /*8bf0*/  BSYNC B0 ;  /* 0x0000000000007941 */ /* 0x000fea0003800000 */
.L_x_167:
        /* <DEDUP_REMOVED lines=10> */
.L_x_170:
[----:B------:R-:W-:Y:S05]  /*8ca0*/  BSYNC B0 ;  /* 0x0000000000007941 */ /* 0x000fea0003800000 */
.L_x_169:
        /* <DEDUP_REMOVED lines=10> */
.L_x_172:
[----:B------:R-:W-:Y:S05]  /*8d50*/  BSYNC B0 ;  /* 0x0000000000007941 */ /* 0x000fea0003800000 */
.L_x_171:
[----:B-----5:R-:W-:Y:S01]  /*8d60*/  HADD2.F32 R3, -RZ, R21.H0_H0 ;  /* 0x20000015ff037230 */ /* 0x020fe20000004100 */
[----:B------:R-:W-:Y:S01]  /*8d70*/  BSSY B0, `(.L_x_173) ;  /* 0x000000b000007945 */ /* 0x000fe20003800000 */
[----:B------:R-:W-:Y:S02]  /*8d80*/  @P4 IMAD.MOV.U32 R8, RZ, RZ, R12 ;  /* 0x000000ffff084224 */ /* 0x000fe400078e000c */
[----:B------:R-:W-:Y:S02]  /*8d90*/  @P4 IMAD.MOV.U32 R9, RZ, RZ, R13 ;  /* 0x000000ffff094224 */ /* 0x000fe400078e000d */
        /* <DEDUP_REMOVED lines=8> */
.L_x_174:
[----:B------:R-:W-:Y:S05]  /*8e20*/  BSYNC B0 ;  /* 0x0000000000007941 */ /* 0x000fea0003800000 */
.L_x_173:
        /* <DEDUP_REMOVED lines=13> */
.L_x_176:
[----:B------:R-:W-:Y:S05]  /*8f00*/  BSYNC B0 ;  /* 0x0000000000007941 */ /* 0x000fea0003800000 */
.L_x_175:
        /* <DEDUP_REMOVED lines=10> */
.L_x_178:
[----:B------:R-:W-:Y:S05]  /*8fb0*/  BSYNC B0 ;  /* 0x0000000000007941 */ /* 0x000fea0003800000 */
.L_x_177:
        /* <DEDUP_REMOVED lines=10> */
.L_x_180:
[----:B------:R-:W-:Y:S05]  /*9060*/  BSYNC B0 ;  /* 0x0000000000007941 */ /* 0x000fea0003800000 */
.L_x_179:
        /* <DEDUP_REMOVED lines=12> */
.L_x_182:
[----:B------:R-:W-:Y:S05]  /*9130*/  BSYNC B0 ;  /* 0x0000000000007941 */ /* 0x000fea0003800000 */
.L_x_181:
        /* <DEDUP_REMOVED lines=13> */
.L_x_184:
[----:B------:R-:W-:Y:S05]  /*9210*/  BSYNC B0 ;  /* 0x0000000000007941 */ /* 0x000fea0003800000 */
.L_x_183:
        /* <DEDUP_REMOVED lines=10> */
.L_x_186:
[----:B------:R-:W-:Y:S05]  /*92c0*/  BSYNC B0 ;  /* 0x0000000000007941 */ /* 0x000fea0003800000 */
.L_x_185:
        /* <DEDUP_REMOVED lines=10> */
.L_x_188:
[----:B------:R-:W-:Y:S05]  /*9370*/  BSYNC B0 ;  /* 0x0000000000007941 */ /* 0x000fea0003800000 */
.L_x_187:
        /* <DEDUP_REMOVED lines=12> */
.L_x_190:
[----:B------:R-:W-:Y:S05]  /*9440*/  BSYNC B0 ;  /* 0x0000000000007941 */ /* 0x000fea0003800000 */
.L_x_189:
        /* <DEDUP_REMOVED lines=13> */
.L_x_192:
[----:B------:R-:W-:Y:S05]  /*9520*/  BSYNC B0 ;  /* 0x0000000000007941 */ /* 0x000fea0003800000 */
.L_x_191:
        /* <DEDUP_REMOVED lines=10> */
.L_x_194:
[----:B------:R-:W-:Y:S05]  /*95d0*/  BSYNC B0 ;  /* 0x0000000000007941 */ /* 0x000fea0003800000 */
.L_x_193:
        /* <DEDUP_REMOVED lines=10> */
.L_x_196:
[----:B------:R-:W-:Y:S05]  /*9680*/  BSYNC B0 ;  /* 0x0000000000007941 */ /* 0x000fea0003800000 */
.L_x_195:
        /* <DEDUP_REMOVED lines=12> */
.L_x_198:
[----:B------:R-:W-:Y:S05]  /*9750*/  BSYNC B0 ;  /* 0x0000000000007941 */ /* 0x000fea0003800000 */
.L_x_197:
        /* <DEDUP_REMOVED lines=13> */
.L_x_200:
[----:B------:R-:W-:Y:S05]  /*9830*/  BSYNC B0 ;  /* 0x0000000000007941 */ /* 0x000fea0003800000 */
.L_x_199:
        /* <DEDUP_REMOVED lines=10> */
.L_x_202:
[----:B------:R-:W-:Y:S05]  /*98e0*/  BSYNC B0 ;  /* 0x0000000000007941 */ /* 0x000fea0003800000 */
.L_x_201:
        /* <DEDUP_REMOVED lines=10> */
.L_x_204:
[----:B------:R-:W-:Y:S05]  /*9990*/  BSYNC B0 ;  /* 0x0000000000007941 */ /* 0x000fea0003800000 */
.L_x_203:
        /* <DEDUP_REMOVED lines=12> */
.L_x_206:
[----:B------:R-:W-:Y:S05]  /*9a60*/  BSYNC B0 ;  /* 0x0000000000007941 */ /* 0x000fea0003800000 */
.L_x_205:
        /* <DEDUP_REMOVED lines=13> */
.L_x_208:
[----:B------:R-:W-:Y:S05]  /*9b40*/  BSYNC B0 ;  /* 0x0000000000007941 */ /* 0x000fea0003800000 */
.L_x_207:
        /* <DEDUP_REMOVED lines=10> */
.L_x_210:
[----:B------:R-:W-:Y:S05]  /*9bf0*/  BSYNC B0 ;  /* 0x0000000000007941 */ /* 0x000fea0003800000 */
.L_x_209:
        /* <DEDUP_REMOVED lines=10> */
.L_x_212:
[----:B------:R-:W-:Y:S05]  /*9ca0*/  BSYNC B0 ;  /* 0x0000000000007941 */ /* 0x000fea0003800000 */
.L_x_211:
        /* <DEDUP_REMOVED lines=12> */
.L_x_214:
[----:B------:R-:W-:Y:S05]  /*9d70*/  BSYNC B0 ;  /* 0x0000000000007941 */ /* 0x000fea0003800000 */
.L_x_213:
        /* <DEDUP_REMOVED lines=13> */
.L_x_216:
[----:B------:R-:W-:Y:S05]  /*9e50*/  BSYNC B0 ;  /* 0x0000000000007941 */ /* 0x000fea0003800000 */
.L_x_215:
        /* <DEDUP_REMOVED lines=10> */
.L_x_218:
[----:B------:R-:W-:Y:S05]  /*9f00*/  BSYNC B0 ;  /* 0x0000000000007941 */ /* 0x000fea0003800000 */
.L_x_217:
        /* <DEDUP_REMOVED lines=10> */
.L_x_220:
[----:B------:R-:W-:Y:S05]  /*9fb0*/  BSYNC B0 ;  /* 0x0000000000007941 */ /* 0x000fea0003800000 */
.L_x_219:
        /* <DEDUP_REMOVED lines=12> */
.L_x_222:
[----:B------:R-:W-:Y:S05]  /*a080*/  BSYNC B0 ;  /* 0x0000000000007941 */ /* 0x000fea0003800000 */
.L_x_221:
        /* <DEDUP_REMOVED lines=13> */
.L_x_224:
[----:B------:R-:W-:Y:S05]  /*a160*/  BSYNC B0 ;  /* 0x0000000000007941 */ /* 0x000fea0003800000 */
.L_x_223:
        /* <DEDUP_REMOVED lines=10> */
.L_x_226:
[----:B------:R-:W-:Y:S05]  /*a210*/  BSYNC B0 ;  /* 0x0000000000007941 */ /* 0x000fea0003800000 */
.L_x_225:
        /* <DEDUP_REMOVED lines=10> */
.L_x_228:
[----:B------:R-:W-:Y:S05]  /*a2c0*/  BSYNC B0 ;  /* 0x0000000000007941 */ /* 0x000fea0003800000 */
.L_x_227:
        /* <DEDUP_REMOVED lines=12> */
.L_x_230:
[----:B------:R-:W-:Y:S05]  /*a390*/  BSYNC B0 ;  /* 0x0000000000007941 */ /* 0x000fea0003800000 */
.L_x_229:
        /* <DEDUP_REMOVED lines=13> */
.L_x_232:
[----:B------:R-:W-:Y:S05]  /*a470*/  BSYNC B0 ;  /* 0x0000000000007941 */ /* 0x000fea0003800000 */
.L_x_231:
        /* <DEDUP_REMOVED lines=10> */
.L_x_234:
[----:B------:R-:W-:Y:S05]  /*a520*/  BSYNC B0 ;  /* 0x0000000000007941 */ /* 0x000fea0003800000 */
.L_x_233:
        /* <DEDUP_REMOVED lines=10> */
.L_x_236:
[----:B------:R-:W-:Y:S05]  /*a5d0*/  BSYNC B0 ;  /* 0x0000000000007941 */ /* 0x000fea0003800000 */
.L_x_235:
        /* <DEDUP_REMOVED lines=12> */
.L_x_238:
[----:B------:R-:W-:Y:S05]  /*a6a0*/  BSYNC B0 ;  /* 0x0000000000007941 */ /* 0x000fea0003800000 */
.L_x_237:
        /* <DEDUP_REMOVED lines=13> */
.L_x_240:
[----:B------:R-:W-:Y:S05]  /*a780*/  BSYNC B0 ;  /* 0x0000000000007941 */ /* 0x000fea0003800000 */
.L_x_239:
        /* <DEDUP_REMOVED lines=10> */
.L_x_242:
[----:B------:R-:W-:Y:S05]  /*a830*/  BSYNC B0 ;  /* 0x0000000000007941 */ /* 0x000fea0003800000 */
.L_x_241:
        /* <DEDUP_REMOVED lines=10> */
.L_x_244:
[----:B------:R-:W-:Y:S05]  /*a8e0*/  BSYNC B0 ;  /* 0x0000000000007941 */ /* 0x000fea0003800000 */
.L_x_243:
        /* <DEDUP_REMOVED lines=12> */
.L_x_246:
[----:B------:R-:W-:Y:S05]  /*a9b0*/  BSYNC B0 ;  /* 0x0000000000007941 */ /* 0x000fea0003800000 */
.L_x_245:
        /* <DEDUP_REMOVED lines=13> */
.L_x_248:
[----:B------:R-:W-:Y:S05]  /*aa90*/  BSYNC B0 ;  /* 0x0000000000007941 */ /* 0x000fea0003800000 */
.L_x_247:
        /* <DEDUP_REMOVED lines=10> */
.L_x_250:
[----:B------:R-:W-:Y:S05]  /*ab40*/  BSYNC B0 ;  /* 0x0000000000007941 */ /* 0x000fea0003800000 */
.L_x_249:
        /* <DEDUP_REMOVED lines=10> */
.L_x_252:
[----:B------:R-:W-:Y:S05]  /*abf0*/  BSYNC B0 ;  /* 0x0000000000007941 */ /* 0x000fea0003800000 */
.L_x_251:
        /* <DEDUP_REMOVED lines=12> */
.L_x_254:
[----:B------:R-:W-:Y:S05]  /*acc0*/  BSYNC B0 ;  /* 0x0000000000007941 */ /* 0x000fea0003800000 */
.L_x_253:
        /* <DEDUP_REMOVED lines=13> */
.L_x_256:
[----:B------:R-:W-:Y:S05]  /*ada0*/  BSYNC B0 ;  /* 0x0000000000007941 */ /* 0x000fea0003800000 */
.L_x_255:
[----:B-----5:R-:W-:Y:S01]  /*adb0*/  HADD2.F32 R3, -RZ, R21.H0_H0 ;  /* 0x20000015ff037230 */ /* 0x020fe20000004100 */
[----:B------:R-:W-:Y:S04]  /*adc0*/  BSSY B0, `(.L_x_257) ;  /* 0x0000008000007945 */ /* 0x000fe80003800000 */
[----:B------:R-:W-:-:S04]  /*add0*/  FMUL R3, R3, UR16 ;  /* 0x0000001003037c20 */ /* 0x000fc80008400000 */
[----:B------:R-:W-:-:S05]  /*ade0*/  FFMA R3, R204, UR14, R3 ;  /* 0x0000000ecc037c23 */ /* 0x000fca0008000003 */
[----:B------:R-:W-:-:S05]  /*adf0*/  F2FP.F16.F32.PACK_AB R3, RZ, R3 ;  /* 0x00000003ff03723e */ /* 0x000fca00000000ff */
[----:B------:R0:W-:Y:S01]  /*ae00*/  @P4 STG.E.U16 desc[UR12][R6.64+0xd0], R3 ;  /* 0x0000d00306004986 */ /* 0x0001e2000c10150c */
[----:B------:R-:W-:-:S13]  /*ae10*/  ISETP.GT.AND P4, PT, R0, 0x40, P6 ;  /* 0x000000400000780c */ /* 0x000fda0003784270 */
[----:B0-----:R-:W-:Y:S05]  /*ae20*/  @!P4 BRA `(.L_x_258) ;  /* 0x000000000004c947 */ /* 0x001fea0003800000 */
[----:B------:R0:W5:Y:S02]  /*ae30*/  LDG.E.LTC128B.U16 R21, desc[UR12][R218.64+0xd2] ;  /* 0x0000d20cda157981 */ /* 0x000164000c1e1520 */
.L_x_258:
[----:B------:R-:W-:Y:S05]  /*ae40*/  BSYNC B0 ;  /* 0x0000000000007941 */ /* 0x000fea0003800000 */
.L_x_257:
        /* <DEDUP_REMOVED lines=10> */
.L_x_260:
[----:B------:R-:W-:Y:S05]  /*aef0*/  BSYNC B0 ;  /* 0x0000000000007941 */ /* 0x000fea0003800000 */
.L_x_259:
        /* <DEDUP_REMOVED lines=8> */
[----:B------:R-:W-:-:S13]  /*af80*/  ISETP.GT.AND P4, PT, R0, 0x48, P6 ;  /* 0x000000480000780c */ /* 0x000fda0003784270 */
[----:B0-----:R-:W-:Y:S05]  /*af90*/  @!P4 BRA `(.L_x_262) ;  /* 0x000000000004c947 */ /* 0x001fea0003800000 */
[----:B------:R0:W5:Y:S02]  /*afa0*/  LDG.E.LTC128B.U16 R21, desc[UR12][R18.64+0xd2] ;  /* 0x0000d20c12157981 */ /* 0x000164000c1e1520 */
.L_x_262:
[----:B------:R-:W-:Y:S05]  /*afb0*/  BSYNC B0 ;  /* 0x0000000000007941 */ /* 0x000fea0003800000 */
.L_x_261:
        /* <DEDUP_REMOVED lines=9> */
[----:B------:R-:W-:-:S13]  /*b050*/  ISETP.GT.AND P4, PT, R0, 0x40, P3 ;  /* 0x000000400000780c */ /* 0x000fda0001f84270 */
[----:B0-----:R-:W-:Y:S05]  /*b060*/  @!P4 BRA `(.L_x_264) ;  /* 0x000000000004c947 */ /* 0x001fea0003800000 */
[----:B------:R0:W5:Y:S02]  /*b070*/  LDG.E.LTC128B.U16 R21, desc[UR12][R218.64+0xe0] ;  /* 0x0000e00cda157981 */ /* 0x000164000c1e1520 */
.L_x_264:
[----:B------:R-:W-:Y:S05]  /*b080*/  BSYNC B0 ;  /* 0x0000000000007941 */ /* 0x000fea0003800000 */
.L_x_263:
        /* <DEDUP_REMOVED lines=9> */
.L_x_266:
[----:B------:R-:W-:Y:S05]  /*b120*/  BSYNC B0 ;  /* 0x0000000000007941 */ /* 0x000fea0003800000 */
.L_x_265:
        /* <DEDUP_REMOVED lines=9> */
.L_x_268:
[----:B------:R-:W-:Y:S05]  /*b1c0*/  BSYNC B0 ;  /* 0x0000000000007941 */ /* 0x000fea0003800000 */
.L_x_267:
        /* <DEDUP_REMOVED lines=11> */
.L_x_270:
[----:B------:R-:W-:Y:S05]  /*b280*/  BSYNC B0 ;  /* 0x0000000000007941 */ /* 0x000fea0003800000 */
.L_x_269:
        /* <DEDUP_REMOVED lines=12> */
.L_x_272:
[----:B------:R-:W-:Y:S05]  /*b350*/  BSYNC B0 ;  /* 0x0000000000007941 */ /* 0x000fea0003800000 */
.L_x_271:
        /* <DEDUP_REMOVED lines=9> */
.L_x_274:
[----:B------:R-:W-:Y:S05]  /*b3f0*/  BSYNC B0 ;  /* 0x0000000000007941 */ /* 0x000fea0003800000 */
.L_x_273:
        /* <DEDUP_REMOVED lines=9> */
.L_x_276:
[----:B------:R-:W-:Y:S05]  /*b490*/  BSYNC B0 ;  /* 0x0000000000007941 */ /* 0x000fea0003800000 */
.L_x_275:
        /* <DEDUP_REMOVED lines=11> */
.L_x_278:
[----:B------:R-:W-:Y:S05]  /*b550*/  BSYNC B0 ;  /* 0x0000000000007941 */ /* 0x000fea0003800000 */
.L_x_277:
[----:B-----5:R-:W-:-:S05]  /*b560*/  HADD2.F32 R3, -RZ, R21.H0_H0 ;  /* 0x20000015ff037230 */ /* 0x020fca0000004100 */
[----:B------:R-:W-:-:S04]  /*b570*/  FMUL R6, R3, UR16 ;  /* 0x0000001003067c20 */ /* 0x000fc80008400000 */
[----:B------:R-:W-:-:S05]  /*b580*/  FFMA R6, R215, UR14, R6 ;  /* 0x0000000ed7067c23 */ /* 0x000fca0008000006 */
[----:B------:R-:W-:-:S04]  /*b590*/  F2FP.F16.F32.PACK_AB R6, RZ, R6 ;  /* 0x00000006ff06723e */ /* 0x000fc800000000ff */
[----:B------:R-:W-:-:S05]  /*b5a0*/  PRMT R7, R6, 0x7610, R7 ;  /* 0x0000761006077816 */ /* 0x000fca0000000007 */
[----:B------:R1:W-:Y:S01]  /*b5b0*/  @P4 STG.E.U16 desc[UR12][R12.64+0xf2], R7 ;  /* 0x0000f2070c004986 */ /* 0x0003e2000c10150c */
[----:B------:R-:W-:-:S04]  /*b5c0*/  IADD3 R6, P4, R4, UR7, RZ ;  /* 0x0000000704067c10 */ /* 0x000fc8000ff9e0ff */
[----:B-1----:R-:W-:Y:S02]  /*b5d0*/  IADD3.X R7, R5, UR10, RZ, P4, !PT ;  /* 0x0000000a05077c10 */ /* 0x002fe4000a7fe4ff */
        /* <DEDUP_REMOVED lines=10> */
[----:B-1----:R-:W-:Y:S05]  /*b680*/  @!P4 BRA `(.L_x_280) ;  /* 0x000000000004c947 */ /* 0x002fea0003800000 */
[----:B------:R1:W5:Y:S02]  /*b690*/  LDG.E.LTC128B.U16 R21, desc[UR12][R220.64+0x2] ;  /* 0x0000020cdc157981 */ /* 0x000364000c1e1520 */
.L_x_280:
[----:B------:R-:W-:Y:S05]  /*b6a0*/  BSYNC B0 ;  /* 0x0000000000007941 */ /* 0x000fea0003800000 */
.L_x_279:
        /* <DEDUP_REMOVED lines=10> */
[----:B--2---:R-:W-:Y:S05]  /*b750*/  @!P4 BRA `(.L_x_282) ;  /* 0x000000000004c947 */ /* 0x004fea0003800000 */
[----:B------:R2:W5:Y:S02]  /*b760*/  LDG.E.LTC128B.U16 R21, desc[UR12][R224.64] ;  /* 0x0000000ce0157981 */ /* 0x000564000c1e1520 */
.L_x_282:
[----:B------:R-:W-:Y:S05]  /*b770*/  BSYNC B0 ;  /* 0x0000000000007941 */ /* 0x000fea0003800000 */
.L_x_281:
        /* <DEDUP_REMOVED lines=10> */
[----:B0-----:R-:W-:Y:S05]  /*b820*/  @!P4 BRA `(.L_x_284) ;  /* 0x000000000004c947 */ /* 0x001fea0003800000 */
[----:B------:R0:W5:Y:S02]  /*b830*/  LDG.E.LTC128B.U16 R21, desc[UR12][R22.64+0x2] ;  /* 0x0000020c16157981 */ /* 0x000164000c1e1520 */
.L_x_284:
[----:B------:R-:W-:Y:S05]  /*b840*/  BSYNC B0 ;  /* 0x0000000000007941 */ /* 0x000fea0003800000 */
.L_x_283:
        /* <DEDUP_REMOVED lines=10> */
.L_x_286:
[----:B------:R-:W-:Y:S05]  /*b8f0*/  BSYNC B0 ;  /* 0x0000000000007941 */ /* 0x000fea0003800000 */
.L_x_285:
        /* <DEDUP_REMOVED lines=10> */
.L_x_288:
[----:B------:R-:W-:Y:S05]  /*b9a0*/  BSYNC B0 ;  /* 0x0000000000007941 */ /* 0x000fea0003800000 */
.L_x_287:
        /* <DEDUP_REMOVED lines=10> */
.L_x_290:
[----:B------:R-:W-:Y:S05]  /*ba50*/  BSYNC B0 ;  /* 0x0000000000007941 */ /* 0x000fea0003800000 */
.L_x_289:
        /* <DEDUP_REMOVED lines=10> */
.L_x_292:
[----:B------:R-:W-:Y:S05]  /*bb00*/  BSYNC B0 ;  /* 0x0000000000007941 */ /* 0x000fea0003800000 */
.L_x_291:
        /* <DEDUP_REMOVED lines=13> */
.L_x_294:
[----:B------:R-:W-:Y:S05]  /*bbe0*/  BSYNC B0 ;  /* 0x0000000000007941 */ /* 0x000fea0003800000 */
.L_x_293:
        /* <DEDUP_REMOVED lines=10> */
.L_x_296:
[----:B------:R-:W-:Y:S05]  /*bc90*/  BSYNC B0 ;  /* 0x0000000000007941 */ /* 0x000fea0003800000 */
.L_x_295:
        /* <DEDUP_REMOVED lines=10> */
.L_x_298:
[----:B------:R-:W-:Y:S05]  /*bd40*/  BSYNC B0 ;  /* 0x0000000000007941 */ /* 0x000fea0003800000 */
.L_x_297:
        /* <DEDUP_REMOVED lines=12> */
.L_x_300:
[----:B------:R-:W-:Y:S05]  /*be10*/  BSYNC B0 ;  /* 0x0000000000007941 */ /* 0x000fea0003800000 */
.L_x_299:
        /* <DEDUP_REMOVED lines=13> */
.L_x_302:
[----:B------:R-:W-:Y:S05]  /*bef0*/  BSYNC B0 ;  /* 0x0000000000007941 */ /* 0x000fea0003800000 */
.L_x_301:
        /* <DEDUP_REMOVED lines=10> */
.L_x_304:
[----:B------:R-:W-:Y:S05]  /*bfa0*/  BSYNC B0 ;  /* 0x0000000000007941 */ /* 0x000fea0003800000 */
.L_x_303:
        /* <DEDUP_REMOVED lines=10> */
.L_x_306:
[----:B------:R-:W-:Y:S05]  /*c050*/  BSYNC B0 ;  /* 0x0000000000007941 */ /* 0x000fea0003800000 */
.L_x_305:
        /* <DEDUP_REMOVED lines=12> */
.L_x_308:
[----:B------:R-:W-:Y:S05]  /*c120*/  BSYNC B0 ;  /* 0x0000000000007941 */ /* 0x000fea0003800000 */
.L_x_307:
        /* <DEDUP_REMOVED lines=13> */
.L_x_310:
[----:B------:R-:W-:Y:S05]  /*c200*/  BSYNC B0 ;  /* 0x0000000000007941 */ /* 0x000fea0003800000 */
.L_x_309:
        /* <DEDUP_REMOVED lines=10> */
.L_x_312:
[----:B------:R-:W-:Y:S05]  /*c2b0*/  BSYNC B0 ;  /* 0x0000000000007941 */ /* 0x000fea0003800000 */
.L_x_311:
        /* <DEDUP_REMOVED lines=10> */
.L_x_314:
[----:B------:R-:W-:Y:S05]  /*c360*/  BSYNC B0 ;  /* 0x0000000000007941 */ /* 0x000fea0003800000 */
.L_x_313:
        /* <DEDUP_REMOVED lines=12> */
.L_x_316:
[----:B------:R-:W-:Y:S05]  /*c430*/  BSYNC B0 ;  /* 0x0000000000007941 */ /* 0x000fea0003800000 */
.L_x_315:
        /* <DEDUP_REMOVED lines=13> */
.L_x_318:
[----:B------:R-:W-:Y:S05]  /*c510*/  BSYNC B0 ;  /* 0x0000000000007941 */ /* 0x000fea0003800000 */
.L_x_317:
        /* <DEDUP_REMOVED lines=10> */
.L_x_320:
[----:B------:R-:W-:Y:S05]  /*c5c0*/  BSYNC B0 ;  /* 0x0000000000007941 */ /* 0x000fea0003800000 */
.L_x_319:
        /* <DEDUP_REMOVED lines=10> */
.L_x_322:
[----:B------:R-:W-:Y:S05]  /*c670*/  BSYNC B0 ;  /* 0x0000000000007941 */ /* 0x000fea0003800000 */
.L_x_321:
        /* <DEDUP_REMOVED lines=12> */
.L_x_324:
[----:B------:R-:W-:Y:S05]  /*c740*/  BSYNC B0 ;  /* 0x0000000000007941 */ /* 0x000fea0003800000 */
.L_x_323:
        /* <DEDUP_REMOVED lines=13> */
.L_x_326:
[----:B------:R-:W-:Y:S05]  /*c820*/  BSYNC B0 ;  /* 0x0000000000007941 */ /* 0x000fea0003800000 */
.L_x_325:
        /* <DEDUP_REMOVED lines=10> */
.L_x_328:
[----:B------:R-:W-:Y:S05]  /*c8d0*/  BSYNC B0 ;  /* 0x0000000000007941 */ /* 0x000fea0003800000 */
.L_x_327:
        /* <DEDUP_REMOVED lines=10> */
.L_x_330:
[----:B------:R-:W-:Y:S05]  /*c980*/  BSYNC B0 ;  /* 0x0000000000007941 */ /* 0x000fea0003800000 */
.L_x_329:
        /* <DEDUP_REMOVED lines=12> */
.L_x_332:
[----:B------:R-:W-:Y:S05]  /*ca50*/  BSYNC B0 ;  /* 0x0000000000007941 */ /* 0x000fea0003800000 */
.L_x_331:
        /* <DEDUP_REMOVED lines=13> */
.L_x_334:
[----:B------:R-:W-:Y:S05]  /*cb30*/  BSYNC B0 ;  /* 0x0000000000007941 */ /* 0x000fea0003800000 */
.L_x_333:
        /* <DEDUP_REMOVED lines=10> */
.L_x_336:
[----:B------:R-:W-:Y:S05]  /*cbe0*/  BSYNC B0 ;  /* 0x0000000000007941 */ /* 0x000fea0003800000 */
.L_x_335:
        /* <DEDUP_REMOVED lines=10> */
.L_x_338:
[----:B------:R-:W-:Y:S05]  /*cc90*/  BSYNC B0 ;  /* 0x0000000000007941 */ /* 0x000fea0003800000 */
.L_x_337:
        /* <DEDUP_REMOVED lines=12> */
.L_x_340:
[----:B------:R-:W-:Y:S05]  /*cd60*/  BSYNC B0 ;  /* 0x0000000000007941 */ /* 0x000fea0003800000 */
.L_x_339:
        /* <DEDUP_REMOVED lines=13> */
.L_x_342:
[----:B------:R-:W-:Y:S05]  /*ce40*/  BSYNC B0 ;  /* 0x0000000000007941 */ /* 0x000fea0003800000 */
.L_x_341:
        /* <DEDUP_REMOVED lines=10> */
.L_x_344:
[----:B------:R-:W-:Y:S05]  /*cef0*/  BSYNC B0 ;  /* 0x0000000000007941 */ /* 0x000fea0003800000 */
.L_x_343:
        /* <DEDUP_REMOVED lines=10> */
.L_x_346:
[----:B------:R-:W-:Y:S05]  /*cfa0*/  BSYNC B0 ;  /* 0x0000000000007941 */ /* 0x000fea0003800000 */
.L_x_345:
[----:B-----5:R-:W-:Y:S01]  /*cfb0*/  HADD2.F32 R3, -RZ, R21.H0_H0 ;  /* 0x20000015ff037230 */ /* 0x020fe20000004100 */
[----:B------:R-:W-:Y:S01]  /*cfc0*/  IADD3 R8, R4, UR28, R20 ;  /* 0x0000001c04087c10 */ /* 0x000fe2000fffe014 */
[----:B------:R-:W-:Y:S01]  /*cfd0*/  @P4 IMAD.MOV.U32 R9, RZ, RZ, R15 ;  /* 0x000000ffff094224 */ /* 0x000fe200078e000f */
[----:B------:R-:W-:Y:S02]  /*cfe0*/  BSSY B0, `(.L_x_347) ;  /* 0x0000009000007945 */ /* 0x000fe40003800000 */
        /* <DEDUP_REMOVED lines=8> */
.L_x_348:
[----:B------:R-:W-:Y:S05]  /*d070*/  BSYNC B0 ;  /* 0x0000000000007941 */ /* 0x000fea0003800000 */
.L_x_347:
[----:B-----5:R-:W-:Y:S01]  /*d080*/  HADD2.F32 R3, -RZ, R21.H0_H0 ;  /* 0x20000015ff037230 */ /* 0x020fe20000004100 */
[----:B------:R-:W-:Y:S01]  /*d090*/  BSSY B0, `(.L_x_349) ;  /* 0x000000b000007945 */ /* 0x000fe20003800000 */
[----:B------:R-:W-:-:S03]  /*d0a0*/  @P4 IMAD.MOV.U32 R9, RZ, RZ, R15 ;  /* 0x000000ffff094224 */ /* 0x000fc600078e000f */
[----:B------:R-:W-:-:S04]  /*d0b0*/  FMUL R8, R3, UR16 ;  /* 0x0000001003087c20 */ /* 0x000fc80008400000 */
[----:B------:R-:W-:-:S05]  /*d0c0*/  FFMA R8, R123, UR14, R8 ;  /* 0x0000000e7b087c23 */ /* 0x000fca0008000008 */
[----:B------:R-:W-:Y:S02]  /*d0d0*/  F2FP.F16.F32.PACK_AB R3, RZ, R8 ;  /* 0x00000008ff03723e */ /* 0x000fe400000000ff */
[----:B------:R-:W-:-:S05]  /*d0e0*/  IADD3 R8, R4, UR28, R20 ;  /* 0x0000001c04087c10 */ /* 0x000fca000fffe014 */
[----:B------:R0:W-:Y:S01]  /*d0f0*/  @P4 STG.E.U16 desc[UR12][R8.64+0x82], R3 ;  /* 0x0000820308004986 */ /* 0x0001e2000c10150c */
[----:B------:R-:W-:-:S04]  /*d100*/  LOP3.LUT P4, RZ, R2, 0x2000, RZ, 0xc0, !PT ;  /* 0x0000200002ff7812 */ /* 0x000fc8000788c0ff */
[----:B------:R-:W-:-:S13]  /*d110*/  ISETP.GT.AND P4, PT, R0, 0x80, P4 ;  /* 0x000000800000780c */ /* 0x000fda0002784270 */
[----:B0-----:R-:W-:Y:S05]  /*d120*/  @!P4 BRA `(.L_x_350) ;  /* 0x000000000004c947 */ /* 0x001fea0003800000 */
[----:B------:R0:W5:Y:S02]  /*d130*/  LDG.E.LTC128B.U16 R21, desc[UR12][R220.64+0x90] ;  /* 0x0000900cdc157981 */ /* 0x000164000c1e1520 */
.L_x_350:
[----:B------:R-:W-:Y:S05]  /*d140*/  BSYNC B0 ;  /* 0x0000000000007941 */ /* 0x000fea0003800000 */
.L_x_349:
        /* <DEDUP_REMOVED lines=10> */
.L_x_352:
[----:B------:R-:W-:Y:S05]  /*d1f0*/  BSYNC B0 ;  /* 0x0000000000007941 */ /* 0x000fea0003800000 */
.L_x_351:
        /* <DEDUP_REMOVED lines=10> */
.L_x_354:
[----:B------:R-:W-:Y:S05]  /*d2a0*/  BSYNC B0 ;  /* 0x0000000000007941 */ /* 0x000fea0003800000 */
.L_x_353:
        /* <DEDUP_REMOVED lines=12> */
.L_x_356:
[----:B------:R-:W-:Y:S05]  /*d370*/  BSYNC B0 ;  /* 0x0000000000007941 */ /* 0x000fea0003800000 */
.L_x_355:
        /* <DEDUP_REMOVED lines=12> */
.L_x_358:
[----:B------:R-:W-:Y:S05]  /*d440*/  BSYNC B0 ;  /* 0x0000000000007941 */ /* 0x000fea0003800000 */
.L_x_357:
        /* <DEDUP_REMOVED lines=10> */
.L_x_360:
[----:B------:R-:W-:Y:S05]  /*d4f0*/  BSYNC B0 ;  /* 0x0000000000007941 */ /* 0x000fea0003800000 */
.L_x_359:
        /* <DEDUP_REMOVED lines=10> */
.L_x_362:
[----:B------:R-:W-:Y:S05]  /*d5a0*/  BSYNC B0 ;  /* 0x0000000000007941 */ /* 0x000fea0003800000 */
.L_x_361:
        /* <DEDUP_REMOVED lines=12> */
.L_x_364:
[----:B------:R-:W-:Y:S05]  /*d670*/  BSYNC B0 ;  /* 0x0000000000007941 */ /* 0x000fea0003800000 */
.L_x_363:
        /* <DEDUP_REMOVED lines=12> */
.L_x_366:
[----:B------:R-:W-:Y:S05]  /*d740*/  BSYNC B0 ;  /* 0x0000000000007941 */ /* 0x000fea0003800000 */
.L_x_365:
        /* <DEDUP_REMOVED lines=10> */
.L_x_368:
[----:B------:R-:W-:Y:S05]  /*d7f0*/  BSYNC B0 ;  /* 0x0000000000007941 */ /* 0x000fea0003800000 */
.L_x_367:
        /* <DEDUP_REMOVED lines=10> */
.L_x_370:
[----:B------:R-:W-:Y:S05]  /*d8a0*/  BSYNC B0 ;  /* 0x0000000000007941 */ /* 0x000fea0003800000 */
.L_x_369:
        /* <DEDUP_REMOVED lines=12> */
.L_x_372:
[----:B------:R-:W-:Y:S05]  /*d970*/  BSYNC B0 ;  /* 0x0000000000007941 */ /* 0x000fea0003800000 */
.L_x_371:
        /* <DEDUP_REMOVED lines=12> */
.L_x_374:
[----:B------:R-:W-:Y:S05]  /*da40*/  BSYNC B0 ;  /* 0x0000000000007941 */ /* 0x000fea0003800000 */
.L_x_373:
        /* <DEDUP_REMOVED lines=10> */
.L_x_376:
[----:B------:R-:W-:Y:S05]  /*daf0*/  BSYNC B0 ;  /* 0x0000000000007941 */ /* 0x000fea0003800000 */
.L_x_375:
        /* <DEDUP_REMOVED lines=10> */
.L_x_378:
[----:B------:R-:W-:Y:S05]  /*dba0*/  BSYNC B0 ;  /* 0x0000000000007941 */ /* 0x000fea0003800000 */
.L_x_377:
        /* <DEDUP_REMOVED lines=12> */
.L_x_380:
[----:B------:R-:W-:Y:S05]  /*dc70*/  BSYNC B0 ;  /* 0x0000000000007941 */ /* 0x000fea0003800000 */
.L_x_379:
        /* <DEDUP_REMOVED lines=12> */
.L_x_382:
[----:B------:R-:W-:Y:S05]  /*dd40*/  BSYNC B0 ;  /* 0x0000000000007941 */ /* 0x000fea0003800000 */
.L_x_381:
        /* <DEDUP_REMOVED lines=9> */
.L_x_384:
[----:B------:R-:W-:Y:S05]  /*dde0*/  BSYNC B0 ;  /* 0x0000000000007941 */ /* 0x000fea0003800000 */
.L_x_383:
        /* <DEDUP_REMOVED lines=10> */
.L_x_386:
[----:B------:R-:W-:Y:S05]  /*de90*/  BSYNC B0 ;  /* 0x0000000000007941 */ /* 0x000fea0003800000 */
.L_x_385:
        /* <DEDUP_REMOVED lines=8> */
[----:B------:R-:W-:-:S13]  /*df20*/  ISETP.GT.AND P4, PT, R0, 0x88, P6 ;  /* 0x000000880000780c */ /* 0x000fda0003784270 */
[----:B0-----:R-:W-:Y:S05]  /*df30*/  @!P4 BRA `(.L_x_388) ;  /* 0x000000000004c947 */ /* 0x001fea0003800000 */
[----:B------:R0:W5:Y:S02]  /*df40*/  LDG.E.LTC128B.U16 R21, desc[UR12][R22.64+0xd2] ;  /* 0x0000d20c16157981 */ /* 0x000164000c1e1520 */
.L_x_388:
[----:B------:R-:W-:Y:S05]  /*df50*/  BSYNC B0 ;  /* 0x0000000000007941 */ /* 0x000fea0003800000 */
.L_x_387:
        /* <DEDUP_REMOVED lines=8> */
[----:B------:R-:W-:-:S13]  /*dfe0*/  ISETP.GT.AND P4, PT, R0, 0x80, P3 ;  /* 0x000000800000780c */ /* 0x000fda0001f84270 */
[----:B0-----:R-:W-:Y:S05]  /*dff0*/  @!P4 BRA `(.L_x_390) ;  /* 0x000000000004c947 */ /* 0x001fea0003800000 */
[----:B------:R0:W5:Y:S02]  /*e000*/  LDG.E.LTC128B.U16 R21, desc[UR12][R220.64+0xe0] ;  /* 0x0000e00cdc157981 */ /* 0x000164000c1e1520 */
.L_x_390:
[----:B------:R-:W-:Y:S05]  /*e010*/  BSYNC B0 ;  /* 0x0000000000007941 */ /* 0x000fea0003800000 */
.L_x_389:
        /* <DEDUP_REMOVED lines=9> */
.L_x_392:
[----:B------:R-:W-:Y:S05]  /*e0b0*/  BSYNC B0 ;  /* 0x0000000000007941 */ /* 0x000fea0003800000 */
.L_x_391:
        /* <DEDUP_REMOVED lines=9> */
.L_x_394:
[----:B------:R-:W-:Y:S05]  /*e150*/  BSYNC B0 ;  /* 0x0000000000007941 */ /* 0x000fea0003800000 */
.L_x_393:
        /* <DEDUP_REMOVED lines=11> */
.L_x_396:
[----:B------:R-:W-:Y:S05]  /*e210*/  BSYNC B0 ;  /* 0x0000000000007941 */ /* 0x000fea0003800000 */
.L_x_395:
        /* <DEDUP_REMOVED lines=11> */
.L_x_398:
[----:B------:R-:W-:Y:S05]  /*e2d0*/  BSYNC B0 ;  /* 0x0000000000007941 */ /* 0x000fea0003800000 */
.L_x_397:
        /* <DEDUP_REMOVED lines=9> */
.L_x_400:
[----:B------:R-:W-:Y:S05]  /*e370*/  BSYNC B0 ;  /* 0x0000000000007941 */ /* 0x000fea0003800000 */
.L_x_399:
        /* <DEDUP_REMOVED lines=9> */
.L_x_402:
[----:B------:R-:W-:Y:S05]  /*e410*/  BSYNC B0 ;  /* 0x0000000000007941 */ /* 0x000fea0003800000 */
.L_x_401:
        /* <DEDUP_REMOVED lines=11> */
.L_x_404:
[----:B------:R-:W-:Y:S05]  /*e4d0*/  BSYNC B0 ;  /* 0x0000000000007941 */ /* 0x000fea0003800000 */
.L_x_403:
[----:B-----5:R-:W-:Y:S01]  /*e4e0*/  HADD2.F32 R3, -RZ, R21.H0_H0 ;  /* 0x20000015ff037230 */ /* 0x020fe20000004100 */
[----:B------:R-:W-:-:S04]  /*e4f0*/  IADD3 R14, R4, UR28, R20 ;  /* 0x0000001c040e7c10 */ /* 0x000fc8000fffe014 */
[----:B------:R-:W-:-:S04]  /*e500*/  FMUL R6, R3, UR16 ;  /* 0x0000001003067c20 */ /* 0x000fc80008400000 */
[----:B------:R-:W-:-:S05]  /*e510*/  FFMA R6, R151, UR14, R6 ;  /* 0x0000000e97067c23 */ /* 0x000fca0008000006 */
[----:B------:R-:W-:-:S05]  /*e520*/  F2FP.F16.F32.PACK_AB R6, RZ, R6 ;  /* 0x00000006ff06723e */ /* 0x000fca00000000ff */
[----:B------:R1:W-:Y:S01]  /*e530*/  @P4 STG.E.U16 desc[UR12][R14.64+0xf2], R6 ;  /* 0x0000f2060e004986 */ /* 0x0003e2000c10150c */
[----:B------:R-:W-:-:S13]  /*e540*/  ISETP.GT.AND P4, PT, R0, 0xc0, P5 ;  /* 0x000000c00000780c */ /* 0x000fda0002f84270 */
[----:B------:R-:W2:Y:S01]  /*e550*/  @P4 LDG.E.LTC128B.U16 R21, desc[UR12][R228.64] ;  /* 0x0000000ce4154981 */ /* 0x000ea2000c1e1520 */
[----:B------:R-:W-:Y:S01]  /*e560*/  IMAD.U32 R7, RZ, RZ, UR18 ;  /* 0x00000012ff077e24 */ /* 0x000fe2000f8e00ff */
[----:B------:R-:W-:Y:S01]  /*e570*/  UIMAD UR7, UR19, 0x180, URZ ;  /* 0x00000180130778a4 */ /* 0x000fe2000f8e023f */
[----:B------:R-:W-:Y:S02]  /*e580*/  BSSY B0, `(.L_x_405) ;  /* 0x000000d000007945 */ /* 0x000fe40003800000 */
[----:B------:R-:W-:-:S04]  /*e590*/  IMAD.WIDE.U32 R4, R7, 0x180, R4 ;  /* 0x0000018007047825 */ /* 0x000fc800078e0004 */
[----:B------:R-:W-:Y:S02]  /*e5a0*/  VIADD R7, R5, UR7 ;  /* 0x0000000705077c36 */ /* 0x000fe40008000000 */
[----:B-1----:R-:W-:Y:S02]  /*e5b0*/  @P4 IMAD.MOV.U32 R6, RZ, RZ, R4 ;  /* 0x000000ffff064224 */ /* 0x002fe400078e0004 */
        /* <DEDUP_REMOVED lines=9> */
.L_x_406:
[----:B------:R-:W-:Y:S05]  /*e650*/  BSYNC B0 ;  /* 0x0000000000007941 */ /* 0x000fea0003800000 */
.L_x_405:
[----:B-----5:R-:W-:Y:S01]  /*e660*/  HADD2.F32 R3, -RZ, R21.H0_H0 ;  /* 0x20000015ff037230 */ /* 0x020fe20000004100 */
[----:B------:R-:W-:Y:S01]  /*e670*/  ISETP.GT.AND P5, PT, R0, 0xc8, P5 ;  /* 0x000000c80000780c */ /* 0x000fe20002fa4270 */
[----:B------:R-:W-:Y:S01]  /*e680*/  @P4 IMAD.MOV.U32 R12, RZ, RZ, R4 ;  /* 0x000000ffff0c4224 */ /* 0x000fe200078e0004 */
[----:B------:R-:W-:Y:S01]  /*e690*/  BSSY B0, `(.L_x_407) ;  /* 0x000000e000007945 */ /* 0x000fe20003800000 */
[----:B------:R-:W-:Y:S02]  /*e6a0*/  @P4 IMAD.MOV.U32 R13, RZ, RZ, R7 ;  /* 0x000000ffff0d4224 */ /* 0x000fe400078e0007 */
[----:B------:R-:W-:Y:S01]  /*e6b0*/  FMUL R6, R3, UR16 ;  /* 0x0000001003067c20 */ /* 0x000fe20008400000 */
[----:B------:R-:W-:-:S03]  /*e6c0*/  VIADD R9, R5, UR7 ;  /* 0x0000000705097c36 */ /* 0x000fc60008000000 */
[----:B------:R-:W-:-:S05]  /*e6d0*/  FFMA R6, R25, UR14, R6 ;  /* 0x0000000e19067c23 */ /* 0x000fca0008000006 */
[----:B------:R-:W-:-:S04]  /*e6e0*/  F2FP.F16.F32.PACK_AB R6, RZ, R6 ;  /* 0x00000006ff06723e */ /* 0x000fc800000000ff */
[----:B------:R-:W-:-:S05]  /*e6f0*/  PRMT R3, R6, 0x7610, R3 ;  /* 0x0000761006037816 */ /* 0x000fca0000000003 */
[----:B------:R2:W-:Y:S01]  /*e700*/  @P4 STG.E.U16 desc[UR12][R12.64+0x2], R3 ;  /* 0x000002030c004986 */ /* 0x0005e2000c10150c */
[----:B------:R-:W-:-:S04]  /*e710*/  IADD3 R10, P4, R4, UR28, RZ ;  /* 0x0000001c040a7c10 */ /* 0x000fc8000ff9e0ff */
[----:B------:R-:W-:Y:S02]  /*e720*/  IADD3.X R11, R7, UR6, RZ, P4, !PT ;  /* 0x00000006070b7c10 */ /* 0x000fe4000a7fe4ff */
[----:B------:R-:W-:-:S04]  /*e730*/  IADD3 R6, P4, R4, UR28, RZ ;  /* 0x0000001c04067c10 */ /* 0x000fc8000ff9e0ff */
[----:B------:R-:W-:Y:S01]  /*e740*/  IADD3.X R7, R9, UR6, RZ, P4, !PT ;  /* 0x0000000609077c10 */ /* 0x000fe2000a7fe4ff */
[----:B--2---:R-:W-:Y:S08]  /*e750*/  @!P5 BRA `(.L_x_408) ;  /* 0x000000000004d947 */ /* 0x004ff00003800000 */
[----:B------:R2:W5:Y:S02]  /*e760*/  LDG.E.LTC128B.U16 R21, desc[UR12][R16.64] ;  /* 0x0000000c10157981 */ /* 0x000564000c1e1520 */
.L_x_408:
[----:B------:R-:W-:Y:S05]  /*e770*/  BSYNC B0 ;  /* 0x0000000000007941 */ /* 0x000fea0003800000 */
.L_x_407:
[----:B-----5:R-:W-:Y:S01]  /*e780*/  HADD2.F32 R3, -RZ, R21.H0_H0 ;  /* 0x20000015ff037230 */ /* 0x020fe20000004100 */
[----:B------:R-:W-:Y:S01]  /*e790*/  LOP3.LUT P4, RZ, R2, 0x2, RZ, 0xc0, !PT ;  /* 0x0000000202ff7812 */ /* 0x000fe2000788c0ff */
[----:B------:R-:W-:Y:S03]  /*e7a0*/  BSSY B0, `(.L_x_409) ;  /* 0x0000008000007945 */ /* 0x000fe60003800000 */
[----:B------:R-:W-:Y:S01]  /*e7b0*/  FMUL R3, R3, UR16 ;  /* 0x0000001003037c20 */ /* 0x000fe20008400000 */
[----:B------:R-:W-:-:S03]  /*e7c0*/  ISETP.GT.AND P4, PT, R0, 0xc8, P4 ;  /* 0x000000c80000780c */ /* 0x000fc60002784270 */
[----:B------:R-:W-:-:S05]  /*e7d0*/  FFMA R3, R26, UR14, R3 ;  /* 0x0000000e1a037c23 */ /* 0x000fca0008000003 */
[----:B------:R-:W-:-:S05]  /*e7e0*/  F2FP.F16.F32.PACK_AB R3, RZ, R3 ;  /* 0x00000003ff03723e */ /* 0x000fca00000000ff */
[----:B------:R0:W-:Y:S01]  /*e7f0*/  @P5 STG.E.U16 desc[UR12][R10.64], R3 ;  /* 0x000000030a005986 */ /* 0x0001e2000c10150c */
[----:B------:R-:W-:Y:S05]  /*e800*/  @!P4 BRA `(.L_x_410) ;  /* 0x000000000004c947 */ /* 0x000fea0003800000 */
[----:B------:R0:W5:Y:S02]  /*e810*/  LDG.E.LTC128B.U16 R21, desc[UR12][R216.64+0x2] ;  /* 0x0000020cd8157981 */ /* 0x000164000c1e1520 */
.L_x_410:
[----:B------:R-:W-:Y:S05]  /*e820*/  BSYNC B0 ;  /* 0x0000000000007941 */ /* 0x000fea0003800000 */
.L_x_409:
[----:B0----5:R-:W-:Y:S01]  /*e830*/  HADD2.F32 R3, -RZ, R21.H0_H0 ;  /* 0x20000015ff037230 */ /* 0x021fe20000004100 */
[----:B------:R-:W-:Y:S01]  /*e840*/  LOP3.LUT P5, RZ, R2, 0x4, RZ, 0xc0, !PT ;  /* 0x0000000402ff7812 */ /* 0x000fe200078ac0ff */
[----:B------:R-:W-:Y:S03]  /*e850*/  BSSY B0, `(.L_x_411) ;  /* 0x0000009000007945 */ /* 0x000fe60003800000 */
[----:B------:R-:W-:-:S04]  /*e860*/  FMUL R10, R3, UR16 ;  /* 0x00000010030a7c20 */ /* 0x000fc80008400000 */
[----:B------:R-:W-:-:S05]  /*e870*/  FFMA R10, R27, UR14, R10 ;  /* 0x0000000e1b0a7c23 */ /* 0x000fca000800000a */
[----:B------:R-:W-:Y:S01]  /*e880*/  F2FP.F16.F32.PACK_AB R3, RZ, R10 ;  /* 0x0000000aff03723e */ /* 0x000fe200000000ff */
[----:B------:R-:W-:-:S05]  /*e890*/  VIADD R10, R4, UR28 ;  /* 0x0000001c040a7c36 */ /* 0x000fca0008000000 */
[----:B------:R0:W-:Y:S01]  /*e8a0*/  @P4 STG.E.U16 desc[UR12][R10.64+0x2], R3 ;  /* 0x000002030a004986 */ /* 0x0001e2000c10150c */
[----:B------:R-:W-:-:S13]  /*e8b0*/  ISETP.GT.AND P4, PT, R0, 0xc0, P5 ;  /* 0x000000c00000780c */ /* 0x000fda0002f84270 */
[----:B0-----:R-:W-:Y:S05]  /*e8c0*/  @!P4 BRA `(.L_x_412) ;  /* 0x000000000004c947 */ /* 0x001fea0003800000 */
[----:B------:R0:W5:Y:S02]  /*e8d0*/  LDG.E.LTC128B.U16 R21, desc[UR12][R222.64+0x10] ;  /* 0x0000100cde157981 */ /* 0x000164000c1e1520 */
.L_x_412:
[----:B------:R-:W-:Y:S05]  /*e8e0*/  BSYNC B0 ;  /* 0x0000000000007941 */ /* 0x000fea0003800000 */
.L_x_411:
[----:B-----5:R-:W-:Y:S01]  /*e8f0*/  HADD2.F32 R3, -RZ, R21.H0_H0 ;  /* 0x20000015ff037230 */ /* 0x020fe20000004100 */
[----:B------:R-:W-:Y:S01]  /*e900*/  LOP3.LUT P5, RZ, R2, 0x8, RZ, 0xc0, !PT ;  /* 0x0000000802ff7812 */ /* 0x000fe200078ac0ff */
        /* <DEDUP_REMOVED lines=9> */
.L_x_414:
[----:B------:R-:W-:Y:S05]  /*e9a0*/  BSYNC B0 ;  /* 0x0000000000007941 */ /* 0x000fea0003800000 */
.L_x_413:
        /* <DEDUP_REMOVED lines=13> */
.L_x_416:
[----:B------:R-:W-:Y:S05]  /*ea80*/  BSYNC B0 ;  /* 0x0000000000007941 */ /* 0x000fea0003800000 */
.L_x_415:
        /* <DEDUP_REMOVED lines=9> */
.L_x_418:
[----:B------:R-:W-:Y:S05]  /*eb20*/  BSYNC B0 ;  /* 0x0000000000007941 */ /* 0x000fea0003800000 */
.L_x_417:
[----:B-----5:R-:W-:Y:S01]  /*eb30*/  HADD2.F32 R3, -RZ, R21.H0_H0 ;  /* 0x20000015ff037230 */ /* 0x020fe20000004100 */
[----:B------:R-:W-:Y:S01]  /*eb40*/  LOP3.LUT P5, RZ, R2, 0x10, RZ, 0xc0, !PT ;  /* 0x0000001002ff7812 */ /* 0x000fe200078ac0ff */
[----:B------:R-:W-:Y:S01]  /*eb50*/  @P4 IMAD.MOV.U32 R11, RZ, RZ, R7 ;  /* 0x000000ffff0b4224 */ /* 0x000fe200078e0007 */
[----:B------:R-:W-:Y:S02]  /*eb60*/  BSSY B0, `(.L_x_419) ;  /* 0x0000009000007945 */ /* 0x000fe40003800000 */
        /* <DEDUP_REMOVED lines=8> */
.L_x_420:
[----:B------:R-:W-:Y:S05]  /*ebf0*/  BSYNC B0 ;  /* 0x0000000000007941 */ /* 0x000fea0003800000 */
.L_x_419:
[----:B-----5:R-:W-:Y:S01]  /*ec00*/  HADD2.F32 R3, -RZ, R21.H0_H0 ;  /* 0x20000015ff037230 */ /* 0x020fe20000004100 */
[----:B------:R-:W-:Y:S01]  /*ec10*/  LOP3.LUT P5, RZ, R2, 0x400000, RZ, 0xc0, !PT ;  /* 0x0040000002ff7812 */ /* 0x000fe200078ac0ff */
[----:B------:R-:W-:Y:S01]  /*ec20*/  @P4 IMAD.MOV.U32 R10, RZ, RZ, R4 ;  /* 0x000000ffff0a4224 */ /* 0x000fe200078e0004 */
[----:B------:R-:W-:Y:S01]  /*ec30*/  BSSY B0, `(.L_x_421) ;  /* 0x0000009000007945 */ /* 0x000fe20003800000 */
        /* <DEDUP_REMOVED lines=8> */
.L_x_422:
[----:B------:R-:W-:Y:S05]  /*ecc0*/  BSYNC B0 ;  /* 0x0000000000007941 */ /* 0x000fea0003800000 */
.L_x_421:
        /* <DEDUP_REMOVED lines=13> */
.L_x_424:
[----:B------:R-:W-:Y:S05]  /*eda0*/  BSYNC B0 ;  /* 0x0000000000007941 */ /* 0x000fea0003800000 */
.L_x_423:
[----:B-----5:R-:W-:Y:S01]  /*edb0*/  HADD2.F32 R3, -RZ, R21.H0_H0 ;  /* 0x20000015ff037230 */ /* 0x020fe20000004100 */
[----:B------:R-:W-:Y:S01]  /*edc0*/  BSSY B0, `(.L_x_425) ;  /* 0x000000a000007945 */ /* 0x000fe20003800000 */
[----:B------:R-:W-:Y:S02]  /*edd0*/  VIADD R10, R4, UR28 ;  /* 0x0000001c040a7c36 */ /* 0x000fe40008000000 */
        /* <DEDUP_REMOVED lines=8> */
.L_x_426:
[----:B------:R-:W-:Y:S05]  /*ee60*/  BSYNC B0 ;  /* 0x0000000000007941 */ /* 0x000fea0003800000 */
.L_x_425:
        /* <DEDUP_REMOVED lines=12> */
.L_x_428:
[----:B------:R-:W-:Y:S05]  /*ef30*/  BSYNC B0 ;  /* 0x0000000000007941 */ /* 0x000fea0003800000 */
.L_x_427:
        /* <DEDUP_REMOVED lines=12> */
.L_x_430:
[----:B------:R-:W-:Y:S05]  /*f000*/  BSYNC B0 ;  /* 0x0000000000007941 */ /* 0x000fea0003800000 */
.L_x_429:
        /* <DEDUP_REMOVED lines=13> */
.L_x_432:
[----:B------:R-:W-:Y:S05]  /*f0e0*/  BSYNC B0 ;  /* 0x0000000000007941 */ /* 0x000fea0003800000 */
.L_x_431:
        /* <DEDUP_REMOVED lines=11> */
.L_x_434:
[----:B------:R-:W-:Y:S05]  /*f1a0*/  BSYNC B0 ;  /* 0x0000000000007941 */ /* 0x000fea0003800000 */
.L_x_433:
        /* <DEDUP_REMOVED lines=12> */
.L_x_436:
[----:B------:R-:W-:Y:S05]  /*f270*/  BSYNC B0 ;  /* 0x0000000000007941 */ /* 0x000fea0003800000 */
.L_x_435:
        /* <DEDUP_REMOVED lines=12> */
.L_x_438:
[----:B------:R-:W-:Y:S05]  /*f340*/  BSYNC B0 ;  /* 0x0000000000007941 */ /* 0x000fea0003800000 */
.L_x_437:
        /* <DEDUP_REMOVED lines=13> */
.L_x_440:
[----:B------:R-:W-:Y:S05]  /*f420*/  BSYNC B0 ;  /* 0x0000000000007941 */ /* 0x000fea0003800000 */
.L_x_439:
        /* <DEDUP_REMOVED lines=11> */
.L_x_442:
[----:B------:R-:W-:Y:S05]  /*f4e0*/  BSYNC B0 ;  /* 0x0000000000007941 */ /* 0x000fea0003800000 */
.L_x_441:
        /* <DEDUP_REMOVED lines=12> */
.L_x_444:
[----:B------:R-:W-:Y:S05]  /*f5b0*/  BSYNC B0 ;  /* 0x0000000000007941 */ /* 0x000fea0003800000 */
.L_x_443:
        /* <DEDUP_REMOVED lines=12> */
.L_x_446:
[----:B------:R-:W-:Y:S05]  /*f680*/  BSYNC B0 ;  /* 0x0000000000007941 */ /* 0x000fea0003800000 */
.L_x_445:
        /* <DEDUP_REMOVED lines=13> */
.L_x_448:
[----:B------:R-:W-:Y:S05]  /*f760*/  BSYNC B0 ;  /* 0x0000000000007941 */ /* 0x000fea0003800000 */
.L_x_447:
        /* <DEDUP_REMOVED lines=11> */
.L_x_450:
[----:B------:R-:W-:Y:S05]  /*f820*/  BSYNC B0 ;  /* 0x0000000000007941 */ /* 0x000fea0003800000 */
.L_x_449:
        /* <DEDUP_REMOVED lines=12> */
.L_x_452:
[----:B------:R-:W-:Y:S05]  /*f8f0*/  BSYNC B0 ;  /* 0x0000000000007941 */ /* 0x000fea0003800000 */
.L_x_451:
        /* <DEDUP_REMOVED lines=12> */
.L_x_454:
[----:B------:R-:W-:Y:S05]  /*f9c0*/  BSYNC B0 ;  /* 0x0000000000007941 */ /* 0x000fea0003800000 */
.L_x_453:
        /* <DEDUP_REMOVED lines=13> */
.L_x_456:
[----:B------:R-:W-:Y:S05]  /*faa0*/  BSYNC B0 ;  /* 0x0000000000007941 */ /* 0x000fea0003800000 */
.L_x_455:
        /* <DEDUP_REMOVED lines=11> */
.L_x_458:
[----:B------:R-:W-:Y:S05]  /*fb60*/  BSYNC B0 ;  /* 0x0000000000007941 */ /* 0x000fea0003800000 */
.L_x_457:
        /* <DEDUP_REMOVED lines=12> */
.L_x_460:
[----:B------:R-:W-:Y:S05]  /*fc30*/  BSYNC B0 ;  /* 0x0000000000007941 */ /* 0x000fea0003800000 */
.L_x_459:
        /* <DEDUP_REMOVED lines=12> */
.L_x_462:
[----:B------:R-:W-:Y:S05]  /*fd00*/  BSYNC B0 ;  /* 0x0000000000007941 */ /* 0x000fea0003800000 */
.L_x_461:
        /* <DEDUP_REMOVED lines=13> */
.L_x_464:
[----:B------:R-:W-:Y:S05]  /*fde0*/  BSYNC B0 ;  /* 0x0000000000007941 */ /* 0x000fea0003800000 */
.L_x_463:
        /* <DEDUP_REMOVED lines=11> */
.L_x_466:
[----:B------:R-:W-:Y:S05]  /*fea0*/  BSYNC B0 ;  /* 0x0000000000007941 */ /* 0x000fea0003800000 */
.L_x_465:
        /* <DEDUP_REMOVED lines=12> */
.L_x_468:
[----:B------:R-:W-:Y:S05]  /*ff70*/  BSYNC B0 ;  /* 0x0000000000007941 */ /* 0x000fea0003800000 */
.L_x_467:
        /* <DEDUP_REMOVED lines=12> */
.L_x_470:
[----:B------:R-:W-:Y:S05]  /*10040*/  BSYNC B0 ;  /* 0x0000000000007941 */ /* 0x000fea0003800000 */
.L_x_469:
        /* <DEDUP_REMOVED lines=13> */
.L_x_472:
[----:B------:R-:W-:Y:S05]  /*10120*/  BSYNC B0 ;  /* 0x0000000000007941 */ /* 0x000fea0003800000 */
.L_x_471:
        /* <DEDUP_REMOVED lines=11> */
.L_x_474:
[----:B------:R-:W-:Y:S05]  /*101e0*/  BSYNC B0 ;  /* 0x0000000000007941 */ /* 0x000fea0003800000 */
.L_x_473:
        /* <DEDUP_REMOVED lines=12> */
.L_x_476:
[----:B------:R-:W-:Y:S05]  /*102b0*/  BSYNC B0 ;  /* 0x0000000000007941 */ /* 0x000fea0003800000 */
.L_x_475:
        /* <DEDUP_REMOVED lines=12> */
.L_x_478:
[----:B------:R-:W-:Y:S05]  /*10380*/  BSYNC B0 ;  /* 0x0000000000007941 */ /* 0x000fea0003800000 */
.L_x_477:
        /* <DEDUP_REMOVED lines=13> */
.L_x_480:
[----:B------:R-:W-:Y:S05]  /*10460*/  BSYNC B0 ;  /* 0x0000000000007941 */ /* 0x000fea0003800000 */
.L_x_479:
        /* <DEDUP_REMOVED lines=11> */
.L_x_482:
[----:B------:R-:W-:Y:S05]  /*10520*/  BSYNC B0 ;  /* 0x0000000000007941 */ /* 0x000fea0003800000 */
.L_x_481:
        /* <DEDUP_REMOVED lines=12> */
.L_x_484:
[----:B------:R-:W-:Y:S05]  /*105f0*/  BSYNC B0 ;  /* 0x0000000000007941 */ /* 0x000fea0003800000 */
.L_x_483:
        /* <DEDUP_REMOVED lines=12> */
.L_x_486:
[----:B------:R-:W-:Y:S05]  /*106c0*/  BSYNC B0 ;  /* 0x0000000000007941 */ /* 0x000fea0003800000 */
.L_x_485:
        /* <DEDUP_REMOVED lines=13> */
.L_x_488:
[----:B------:R-:W-:Y:S05]  /*107a0*/  BSYNC B0 ;  /* 0x0000000000007941 */ /* 0x000fea0003800000 */
.L_x_487:
        /* <DEDUP_REMOVED lines=11> */
.L_x_490:
[----:B------:R-:W-:Y:S05]  /*10860*/  BSYNC B0 ;  /* 0x0000000000007941 */ /* 0x000fea0003800000 */
.L_x_489:
        /* <DEDUP_REMOVED lines=12> */
.L_x_492:
[----:B------:R-:W-:Y:S05]  /*10930*/  BSYNC B0 ;  /* 0x0000000000007941 */ /* 0x000fea0003800000 */
.L_x_491:
        /* <DEDUP_REMOVED lines=12> */
.L_x_494:
[----:B------:R-:W-:Y:S05]  /*10a00*/  BSYNC B0 ;  /* 0x0000000000007941 */ /* 0x000fea0003800000 */
.L_x_493:
        /* <DEDUP_REMOVED lines=13> */
.L_x_496:
[----:B------:R-:W-:Y:S05]  /*10ae0*/  BSYNC B0 ;  /* 0x0000000000007941 */ /* 0x000fea0003800000 */
.L_x_495:
        /* <DEDUP_REMOVED lines=11> */
.L_x_498:
[----:B------:R-:W-:Y:S05]  /*10ba0*/  BSYNC B0 ;  /* 0x0000000000007941 */ /* 0x000fea0003800000 */
.L_x_497:
        /* <DEDUP_REMOVED lines=12> */
.L_x_500:
[----:B------:R-:W-:Y:S05]  /*10c70*/  BSYNC B0 ;  /* 0x0000000000007941 */ /* 0x000fea0003800000 */
.L_x_499:
        /* <DEDUP_REMOVED lines=12> */
.L_x_502:
[----:B------:R-:W-:Y:S05]  /*10d40*/  BSYNC B0 ;  /* 0x0000000000007941 */ /* 0x000fea0003800000 */
.L_x_501:
        /* <DEDUP_REMOVED lines=13> */
.L_x_504:
[----:B------:R-:W-:Y:S05]  /*10e20*/  BSYNC B0 ;  /* 0x0000000000007941 */ /* 0x000fea0003800000 */
.L_x_503:
        /* <DEDUP_REMOVED lines=11> */
.L_x_506:
[----:B------:R-:W-:Y:S05]  /*10ee0*/  BSYNC B0 ;  /* 0x0000000000007941 */ /* 0x000fea0003800000 */
.L_x_505:
[----:B------:R-:W-:Y:S01]  /*10ef0*/  LOP3.LUT P5, RZ, R2, 0x20, RZ, 0xc0, !PT ;  /* 0x0000002002ff7812 */ /* 0x000fe200078ac0ff */
[----:B-----5:R-:W-:Y:S01]  /*10f00*/  HADD2.F32 R2, -RZ, R21.H0_H0 ;  /* 0x20000015ff027230 */ /* 0x020fe20000004100 */
[----:B------:R-:W-:Y:S04]  /*10f10*/  BSSY B0, `(.L_x_507) ;  /* 0x000000b000007945 */ /* 0x000fe80003800000 */
[----:B------:R-:W-:-:S04]  /*10f20*/  FMUL R2, R2, UR16 ;  /* 0x0000001002027c20 */ /* 0x000fc80008400000 */
[----:B------:R-:W-:-:S05]  /*10f30*/  FFMA R2, R75, UR14, R2 ;  /* 0x0000000e4b027c23 */ /* 0x000fca0008000002 */
[----:B------:R-:W-:Y:S01]  /*10f40*/  F2FP.F16.F32.PACK_AB R3, RZ, R2 ;  /* 0x00000002ff03723e */ /* 0x000fe200000000ff */
[----:B------:R-:W-:-:S03]  /*10f50*/  VIADD R2, R4, UR28 ;  /* 0x0000001c04027c36 */ /* 0x000fc60008000000 */
[----:B------:R-:W-:Y:S01]  /*10f60*/  PRMT R10, R3, 0x7610, R10 ;  /* 0x00007610030a7816 */ /* 0x000fe2000000000a */
[----:B------:R-:W-:-:S05]  /*10f70*/  @P4 IMAD.MOV.U32 R3, RZ, RZ, R7 ;  /* 0x000000ffff034224 */ /* 0x000fca00078e0007 */
[----:B------:R0:W-:Y:S01]  /*10f80*/  @P4 STG.E.U16 desc[UR12][R2.64+0xc2], R10 ;  /* 0x0000c20a02004986 */ /* 0x0001e2000c10150c */
[----:B------:R-:W-:-:S13]  /*10f90*/  ISETP.GT.AND P4, PT, R0, 0xc0, P5 ;  /* 0x000000c00000780c */ /* 0x000fda0002f84270 */
[----:B0-----:R-:W-:Y:S05]  /*10fa0*/  @!P4 BRA `(.L_x_508) ;  /* 0x000000000004c947 */ /* 0x001fea0003800000 */
[----:B------:R0:W5:Y:S02]  /*10fb0*/  LDG.E.LTC128B.U16 R21, desc[UR12][R222.64+0xd0] ;  /* 0x0000d00cde157981 */ /* 0x000164000c1e1520 */
.L_x_508:
[----:B------:R-:W-:Y:S05]  /*10fc0*/  BSYNC B0 ;  /* 0x0000000000007941 */ /* 0x000fea0003800000 */
.L_x_507:
[----:B-----5:R-:W-:Y:S01]  /*10fd0*/  HADD2.F32 R2, -RZ, R21.H0_H0 ;  /* 0x20000015ff027230 */ /* 0x020fe20000004100 */
[----:B------:R-:W-:Y:S04]  /*10fe0*/  BSSY B0, `(.L_x_509) ;  /* 0x000000b000007945 */ /* 0x000fe80003800000 */
[----:B------:R-:W-:Y:S01]  /*10ff0*/  FMUL R3, R2, UR16 ;  /* 0x0000001002037c20 */ /* 0x000fe20008400000 */
[----:B------:R-:W-:-:S03]  /*11000*/  @P4 IMAD.MOV.U32 R2, RZ, RZ, R4 ;  /* 0x000000ffff024224 */ /* 0x000fc600078e0004 */
        /* <DEDUP_REMOVED lines=8> */
.L_x_510:
[----:B------:R-:W-:Y:S05]  /*11090*/  BSYNC B0 ;  /* 0x0000000000007941 */ /* 0x000fea0003800000 */
.L_x_509:
[----:B-----5:R-:W-:Y:S01]  /*110a0*/  HADD2.F32 R2, -RZ, R21.H0_H0 ;  /* 0x20000015ff027230 */ /* 0x020fe20000004100 */
[----:B------:R-:W-:Y:S01]  /*110b0*/  ISETP.GT.AND P5, PT, R0, 0xc8, P5 ;  /* 0x000000c80000780c */ /* 0x000fe20002fa4270 */
[----:B------:R-:W-:Y:S01]  /*110c0*/  @P4 IMAD.MOV.U32 R3, RZ, RZ, R9 ;  /* 0x000000ffff034224 */ /* 0x000fe200078e0009 */
[----:B------:R-:W-:Y:S02]  /*110d0*/  BSSY B0, `(.L_x_511) ;  /* 0x0000009000007945 */ /* 0x000fe40003800000 */
[----:B------:R-:W-:-:S04]  /*110e0*/  FMUL R2, R2, UR16 ;  /* 0x0000001002027c20 */ /* 0x000fc80008400000 */
[----:B------:R-:W-:-:S05]  /*110f0*/  FFMA R2, R77, UR14, R2 ;  /* 0x0000000e4d027c23 */ /* 0x000fca0008000002 */
[----:B------:R-:W-:-:S04]  /*11100*/  F2FP.F16.F32.PACK_AB R2, RZ, R2 ;  /* 0x00000002ff02723e */ /* 0x000fc800000000ff */
[----:B------:R-:W-:Y:S01]  /*11110*/  PRMT R10, R2, 0x7610, R10 ;  /* 0x00007610020a7816 */ /* 0x000fe2000000000a */
[----:B------:R-:W-:-:S05]  /*11120*/  @P4 IMAD.MOV.U32 R2, RZ, RZ, R4 ;  /* 0x000000ffff024224 */ /* 0x000fca00078e0004 */
[----:B------:R0:W-:Y:S01]  /*11130*/  @P4 STG.E.U16 desc[UR12][R2.64+0xd2], R10 ;  /* 0x0000d20a02004986 */ /* 0x0001e2000c10150c */
[----:B------:R-:W-:Y:S05]  /*11140*/  @!P5 BRA `(.L_x_512) ;  /* 0x000000000004d947 */ /* 0x000fea0003800000 */
[----:B------:R0:W5:Y:S02]  /*11150*/  LDG.E.LTC128B.U16 R21, desc[UR12][R216.64+0xd0] ;  /* 0x0000d00cd8157981 */ /* 0x000164000c1e1520 */
.L_x_512:
[----:B------:R-:W-:Y:S05]  /*11160*/  BSYNC B0 ;  /* 0x0000000000007941 */ /* 0x000fea0003800000 */
.L_x_511:
[----:B0----5:R-:W-:Y:S01]  /*11170*/  HADD2.F32 R2, -RZ, R21.H0_H0 ;  /* 0x20000015ff027230 */ /* 0x021fe20000004100 */
[----:B------:R-:W-:Y:S01]  /*11180*/  ISETP.GT.AND P4, PT, R0, 0xc8, P6 ;  /* 0x000000c80000780c */ /* 0x000fe20003784270 */
[----:B------:R-:W-:Y:S03]  /*11190*/  BSSY B0, `(.L_x_513) ;  /* 0x000000a000007945 */ /* 0x000fe60003800000 */
[----:B------:R-:W-:Y:S01]  /*111a0*/  FMUL R3, R2, UR16 ;  /* 0x0000001002037c20 */ /* 0x000fe20008400000 */
[----:B------:R-:W-:-:S03]  /*111b0*/  VIADD R2, R4, UR28 ;  /* 0x0000001c04027c36 */ /* 0x000fc60008000000 */
[----:B------:R-:W-:-:S05]  /*111c0*/  FFMA R3, R78, UR14, R3 ;  /* 0x0000000e4e037c23 */ /* 0x000fca0008000003 */
[----:B------:R-:W-:-:S04]  /*111d0*/  F2FP.F16.F32.PACK_AB R3, RZ, R3 ;  /* 0x00000003ff03723e */ /* 0x000fc800000000ff */
[----:B------:R-:W-:Y:S01]  /*111e0*/  PRMT R10, R3, 0x7610, R10 ;  /* 0x00007610030a7816 */ /* 0x000fe2000000000a */
[----:B------:R-:W-:-:S05]  /*111f0*/  @P5 IMAD.MOV.U32 R3, RZ, RZ, R7 ;  /* 0x000000ffff035224 */ /* 0x000fca00078e0007 */
[----:B------:R0:W-:Y:S01]  /*11200*/  @P5 STG.E.U16 desc[UR12][R2.64+0xd0], R10 ;  /* 0x0000d00a02005986 */ /* 0x0001e2000c10150c */
[----:B------:R-:W-:Y:S05]  /*11210*/  @!P4 BRA `(.L_x_514) ;  /* 0x000000000004c947 */ /* 0x000fea0003800000 */
[----:B------:R0:W5:Y:S02]  /*11220*/  LDG.E.LTC128B.U16 R21, desc[UR12][R216.64+0xd2] ;  /* 0x0000d20cd8157981 */ /* 0x000164000c1e1520 */
.L_x_514:
[----:B------:R-:W-:Y:S05]  /*11230*/  BSYNC B0 ;  /* 0x0000000000007941 */ /* 0x000fea0003800000 */
.L_x_513:
[----:B0----5:R-:W-:Y:S01]  /*11240*/  HADD2.F32 R2, -RZ, R21.H0_H0 ;  /* 0x20000015ff027230 */ /* 0x021fe20000004100 */
[----:B------:R-:W-:Y:S01]  /*11250*/  ISETP.GT.AND P5, PT, R0, 0xc0, P3 ;  /* 0x000000c00000780c */ /* 0x000fe20001fa4270 */
[----:B------:R-:W-:Y:S03]  /*11260*/  BSSY B0, `(.L_x_515) ;  /* 0x000000a000007945 */ /* 0x000fe60003800000 */
[----:B------:R-:W-:-:S04]  /*11270*/  FMUL R2, R2, UR16 ;  /* 0x0000001002027c20 */ /* 0x000fc80008400000 */
[----:B------:R-:W-:-:S05]  /*11280*/  FFMA R2, R79, UR14, R2 ;  /* 0x0000000e4f027c23 */ /* 0x000fca0008000002 */
[----:B------:R-:W-:Y:S01]  /*11290*/  F2FP.F16.F32.PACK_AB R3, RZ, R2 ;  /* 0x00000002ff03723e */ /* 0x000fe200000000ff */
[----:B------:R-:W-:-:S03]  /*112a0*/  VIADD R2, R4, UR28 ;  /* 0x0000001c04027c36 */ /* 0x000fc60008000000 */
[----:B------:R-:W-:Y:S01]  /*112b0*/  PRMT R10, R3, 0x7610, R10 ;  /* 0x00007610030a7816 */ /* 0x000fe2000000000a */
[----:B------:R-:W-:-:S05]  /*112c0*/  @P4 IMAD.MOV.U32 R3, RZ, RZ, R7 ;  /* 0x000000ffff034224 */ /* 0x000fca00078e0007 */
[----:B------:R0:W-:Y:S01]  /*112d0*/  @P4 STG.E.U16 desc[UR12][R2.64+0xd2], R10 ;  /* 0x0000d20a02004986 */ /* 0x0001e2000c10150c */
[----:B------:R-:W-:Y:S05]  /*112e0*/  @!P5 BRA `(.L_x_516) ;  /* 0x000000000004d947 */ /* 0x000fea0003800000 */
[----:B------:R0:W5:Y:S02]  /*112f0*/  LDG.E.LTC128B.U16 R21, desc[UR12][R222.64+0xe0] ;  /* 0x0000e00cde157981 */ /* 0x000164000c1e1520 */
.L_x_516:
[----:B------:R-:W-:Y:S05]  /*11300*/  BSYNC B0 ;  /* 0x0000000000007941 */ /* 0x000fea0003800000 */
.L_x_515:
[----:B0----5:R-:W-:Y:S01]  /*11310*/  HADD2.F32 R2, -RZ, R21.H0_H0 ;  /* 0x20000015ff027230 */ /* 0x021fe20000004100 */
[----:B------:R-:W-:Y:S01]  /*11320*/  ISETP.GT.AND P4, PT, R0, 0xc0, P2 ;  /* 0x000000c00000780c */ /* 0x000fe20001784270 */
[----:B------:R-:W-:Y:S03]  /*11330*/  BSSY B0, `(.L_x_517) ;  /* 0x000000a000007945 */ /* 0x000fe60003800000 */
[----:B------:R-:W-:Y:S01]  /*11340*/  FMUL R3, R2, UR16 ;  /* 0x0000001002037c20 */ /* 0x000fe20008400000 */
[----:B------:R-:W-:-:S03]  /*11350*/  @P5 IMAD.MOV.U32 R2, RZ, RZ, R4 ;  /* 0x000000ffff025224 */ /* 0x000fc600078e0004 */
[----:B------:R-:W-:-:S05]  /*11360*/  FFMA R3, R80, UR14, R3 ;  /* 0x0000000e50037c23 */ /* 0x000fca0008000003 */
[----:B------:R-:W-:-:S04]  /*11370*/  F2FP.F16.F32.PACK_AB R3, RZ, R3 ;  /* 0x00000003ff03723e */ /* 0x000fc800000000ff */
[----:B------:R-:W-:Y:S01]  /*11380*/  PRMT R10, R3, 0x7610, R10 ;  /* 0x00007610030a7816 */ /* 0x000fe2000000000a */
[----:B------:R-:W-:-:S05]  /*11390*/  @P5 IMAD.MOV.U32 R3, RZ, RZ, R9 ;  /* 0x000000ffff035224 */ /* 0x000fca00078e0009 */
[----:B------:R0:W-:Y:S01]  /*113a0*/  @P5 STG.E.U16 desc[UR12][R2.64+0xe0], R10 ;  /* 0x0000e00a02005986 */ /* 0x0001e2000c10150c */
[----:B------:R-:W-:Y:S05]  /*113b0*/  @!P4 BRA `(.L_x_518) ;  /* 0x000000000004c947 */ /* 0x000fea0003800000 */
[----:B------:R0:W5:Y:S02]  /*113c0*/  LDG.E.LTC128B.U16 R21, desc[UR12][R222.64+0xe2] ;  /* 0x0000e20cde157981 */ /* 0x000164000c1e1520 */
.L_x_518:
[----:B------:R-:W-:Y:S05]  /*113d0*/  BSYNC B0 ;  /* 0x0000000000007941 */ /* 0x000fea0003800000 */
.L_x_517:
[----:B0----5:R-:W-:Y:S01]  /*113e0*/  HADD2.F32 R2, -RZ, R21.H0_H0 ;  /* 0x20000015ff027230 */ /* 0x021fe20000004100 */
        /* <DEDUP_REMOVED lines=11> */
.L_x_520:
[----:B------:R-:W-:Y:S05]  /*114a0*/  BSYNC B0 ;  /* 0x0000000000007941 */ /* 0x000fea0003800000 */
.L_x_519:
        /* <DEDUP_REMOVED lines=12> */
.L_x_522:
[----:B------:R-:W-:Y:S05]  /*11570*/  BSYNC B0 ;  /* 0x0000000000007941 */ /* 0x000fea0003800000 */
.L_x_521:
        /* <DEDUP_REMOVED lines=12> */
.L_x_524:
[----:B------:R-:W-:Y:S05]  /*11640*/  BSYNC B0 ;  /* 0x0000000000007941 */ /* 0x000fea0003800000 */
.L_x_523:
        /* <DEDUP_REMOVED lines=12> */
.L_x_526:
[----:B------:R-:W-:Y:S05]  /*11710*/  BSYNC B0 ;  /* 0x0000000000007941 */ /* 0x000fea0003800000 */
.L_x_525:
[----:B0----5:R-:W-:Y:S01]  /*11720*/  HADD2.F32 R2, -RZ, R21.H0_H0 ;  /* 0x20000015ff027230 */ /* 0x021fe20000004100 */
[----:B------:R-:W-:Y:S01]  /*11730*/  ISETP.GT.AND P1, PT, R0, 0xc8, P1 ;  /* 0x000000c80000780c */ /* 0x000fe20000f24270 */
[----:B------:R-:W-:Y:S01]  /*11740*/  @P2 IMAD.MOV.U32 R8, RZ, RZ, R4 ;  /* 0x000000ffff082224 */ /* 0x000fe200078e0004 */
[----:B------:R-:W-:Y:S02]  /*11750*/  BSSY B0, `(.L_x_527) ;  /* 0x0000007000007945 */ /* 0x000fe40003800000 */
[----:B------:R-:W-:-:S04]  /*11760*/  FMUL R2, R2, UR16 ;  /* 0x0000001002027c20 */ /* 0x000fc80008400000 */
[----:B------:R-:W-:-:S05]  /*11770*/  FFMA R2, R85, UR14, R2 ;  /* 0x0000000e55027c23 */ /* 0x000fca0008000002 */
[----:B------:R-:W-:-:S05]  /*11780*/  F2FP.F16.F32.PACK_AB R2, RZ, R2 ;  /* 0x00000002ff02723e */ /* 0x000fca00000000ff */
[----:B------:R0:W-:Y:S01]  /*11790*/  @P2 STG.E.U16 desc[UR12][R8.64+0xf2], R2 ;  /* 0x0000f20208002986 */ /* 0x0001e2000c10150c */
[----:B------:R-:W-:Y:S05]  /*117a0*/  @!P1 BRA `(.L_x_528) ;  /* 0x0000000000049947 */ /* 0x000fea0003800000 */
[----:B------:R0:W5:Y:S02]  /*117b0*/  LDG.E.LTC128B.U16 R21, desc[UR12][R216.64+0xf0] ;  /* 0x0000f00cd8157981 */ /* 0x000164000c1e1520 */
.L_x_528:
[----:B------:R-:W-:Y:S05]  /*117c0*/  BSYNC B0 ;  /* 0x0000000000007941 */ /* 0x000fea0003800000 */
.L_x_527:
        /* <DEDUP_REMOVED lines=12> */
.L_x_530:
[----:B------:R-:W-:Y:S05]  /*11890*/  BSYNC B0 ;  /* 0x0000000000007941 */ /* 0x000fea0003800000 */
.L_x_529:
[----:B-----5:R-:W-:Y:S02]  /*118a0*/  HADD2.F32 R21, -RZ, R21.H0_H0 ;  /* 0x20000015ff157230 */ /* 0x020fe40000004100 */
[----:B------:R-:W-:-:S03]  /*118b0*/  VIADD R4, R4, UR28 ;  /* 0x0000001c04047c36 */ /* 0x000fc60008000000 */
[----:B0-----:R-:W-:-:S04]  /*118c0*/  FMUL R0, R21, UR16 ;  /* 0x0000001015007c20 */ /* 0x001fc80008400000 */
[----:B------:R-:W-:Y:S01]  /*118d0*/  FFMA R0, R87, UR14, R0 ;  /* 0x0000000e57007c23 */ /* 0x000fe20008000000 */
[----:B------:R-:W-:Y:S06]  /*118e0*/  @!P0 EXIT ;  /* 0x000000000000894d */ /* 0x000fec0003800000 */
[----:B------:R-:W-:Y:S01]  /*118f0*/  F2FP.F16.F32.PACK_AB R0, RZ, R0 ;  /* 0x00000000ff00723e */ /* 0x000fe200000000ff */
[----:B------:R-:W-:-:S05]  /*11900*/  IMAD.MOV.U32 R5, RZ, RZ, R7 ;  /* 0x000000ffff057224 */ /* 0x000fca00078e0007 */
[----:B------:R-:W-:Y:S01]  /*11910*/  STG.E.U16 desc[UR12][R4.64+0xf2], R0 ;  /* 0x0000f20004007986 */ /* 0x000fe2000c10150c */
[----:B------:R-:W-:Y:S05]  /*11920*/  EXIT ;  /* 0x000000000000794d */ /* 0x000fea0003800000 */
.L_x_28:
[----:B------:R-:W2:Y:S01]  /*11930*/  LDL.LU R8, [R1+0xc] ;  /* 0x00000c0001087983 */ /* 0x000ea20000300800 */
[----:B------:R-:W-:-:S03]  /*11940*/  ULDC.64 UR4, c[0x0][0x650] ;  /* 0x0001940000047ab9 */ /* 0x000fc60000000a00 */
[----:B------:R-:W3:Y:S04]  /*11950*/  LDL.LU R9, [R1+0x18] ;  /* 0x0000180001097983 */ /* 0x000ee80000300800 */
[----:B------:R-:W4:Y:S04]  /*11960*/  LDL.LU R11, [R1+0x20] ;  /* 0x00002000010b7983 */ /* 0x000f280000300800 */
[----:B------:R-:W5:Y:S04]  /*11970*/  LDL.LU R12, [R1+0x38] ;  /* 0x00003800010c7983 */ /* 0x000f680000300800 */
        /* <DEDUP_REMOVED lines=36> */
[----:B------:R-:W5:Y:S01]  /*11bc0*/  LDL.LU R216, [R1+0xdc] ;  /* 0x0000dc0001d87983 */ /* 0x000f620000300800 */
[----:B------:R-:W-:-:S03]  /*11bd0*/  LEA R4, P1, R6, UR4, 0x1 ;  /* 0x0000000406047c11 */ /* 0x000fc6000f8208ff */
[----:B------:R-:W5:Y:S04]  /*11be0*/  LDL.LU R23, [R1+0xe0] ;  /* 0x0000e00001177983 */ /* 0x000f680000300800 */
[----:B------:R-:W5:Y:S04]  /*11bf0*/  LDL.LU R22, [R1+0xe4] ;  /* 0x0000e40001167983 */ /* 0x000f680000300800 */
[----:B------:R-:W5:Y:S04]  /*11c00*/  LDL.LU R21, [R1+0xe8] ;  /* 0x0000e80001157983 */ /* 0x000f680000300800 */
[----:B------:R-:W5:Y:S01]  /*11c10*/  LDL.LU R20, [R1+0xec] ;  /* 0x0000ec0001147983 */ /* 0x000f620000300800 */
[----:B------:R-:W-:-:S03]  /*11c20*/  LEA.HI.X R5, R6, UR5, R2, 0x1, P1 ;  /* 0x0000000506057c11 */ /* 0x000fc600088f0c02 */
[----:B------:R-:W5:Y:S04]  /*11c30*/  LDL.LU R19, [R1+0xf0] ;  /* 0x0000f00001137983 */ /* 0x000f680000300800 */
[----:B------:R-:W5:Y:S04]  /*11c40*/  LDL.LU R18, [R1+0xf4] ;  /* 0x0000f40001127983 */ /* 0x000f680000300800 */
[----:B------:R-:W5:Y:S04]  /*11c50*/  LDL.LU R17, [R1+0xf8] ;  /* 0x0000f80001117983 */ /* 0x000f680000300800 */
[----:B------:R-:W5:Y:S04]  /*11c60*/  LDL.LU R16, [R1+0xfc] ;  /* 0x0000fc0001107983 */ /* 0x000f680000300800 */
[----:B------:R-:W3:Y:S04]  /*11c70*/  LDL.LU R2, [R1+0x4] ;  /* 0x0000040001027983 */ /* 0x000ee80000300800 */
[----:B------:R-:W4:Y:S04]  /*11c80*/  LDL.LU R6, [R1] ;  /* 0x0000000001067983 */ /* 0x000f280000300800 */
[----:B------:R-:W5:Y:S01]  /*11c90*/  LDL.LU R7, [R1+0x8] ;  /* 0x0000080001077983 */ /* 0x000f620000300800 */
[----:B------:R-:W-:Y:S01]  /*11ca0*/  ISETP.GT.AND P2, PT, R3, 0x1, PT ;  /* 0x000000010300780c */ /* 0x000fe20003f44270 */
[----:B------:R-:W-:-:S02]  /*11cb0*/  USHF.L.U32 UR5, UR6, 0x1, URZ ;  /* 0x0000000106057899 */ /* 0x000fc4000800063f */
[----:B------:R-:W-:Y:S01]  /*11cc0*/  USHF.L.U64.HI UR4, UR6, 0x1, UR7 ;  /* 0x0000000106047899 */ /* 0x000fe20008010207 */
[----:B------:R-:W-:Y:S01]  /*11cd0*/  ISETP.GT.AND P1, PT, R0, RZ, P2 ;  /* 0x000000ff0000720c */ /* 0x000fe20001724270 */
[----:B--2---:R-:W-:-:S05]  /*11ce0*/  FMUL R8, R8, UR14 ;  /* 0x0000000e08087c20 */ /* 0x004fca0008400000 */
[----:B------:R-:W-:Y:S01]  /*11cf0*/  F2FP.F16.F32.PACK_AB R8, RZ, R8 ;  /* 0x00000008ff08723e */ /* 0x000fe200000000ff */
[----:B---3--:R-:W-:Y:S01]  /*11d00*/  FMUL R2, R2, UR14 ;  /* 0x0000000e02027c20 */ /* 0x008fe20008400000 */
[----:B----4-:R-:W-:-:S04]  /*11d10*/  FMUL R6, R6, UR14 ;  /* 0x0000000e06067c20 */ /* 0x010fc80008400000 */
[----:B------:R-:W-:Y:S01]  /*11d20*/  F2FP.F16.F32.PACK_AB R2, RZ, R2 ;  /* 0x00000002ff02723e */ /* 0x000fe200000000ff */
[----:B-----5:R-:W-:Y:S01]  /*11d30*/  FMUL R7, R7, UR14 ;  /* 0x0000000e07077c20 */ /* 0x020fe20008400000 */
[----:B------:R-:W-:-:S03]  /*11d40*/  F2FP.F16.F32.PACK_AB R6, RZ, R6 ;  /* 0x00000006ff06723e */ /* 0x000fc600000000ff */
[----:B------:R1:W-:Y:S01]  /*11d50*/  @P1 STG.E.U16 desc[UR12][R4.64+0x2], R2 ;  /* 0x0000020204001986 */ /* 0x0003e2000c10150c */
[----:B------:R-:W-:Y:S02]  /*11d60*/  ISETP.GT.AND P1, PT, R0, 0x8, P5 ;  /* 0x000000080000780c */ /* 0x000fe40002f24270 */
[----:B------:R-:W-:Y:S01]  /*11d70*/  F2FP.F16.F32.PACK_AB R7, RZ, R7 ;  /* 0x00000007ff07723e */ /* 0x000fe200000000ff */
[----:B------:R2:W-:Y:S03]  /*11d80*/  @P0 STG.E.U16 desc[UR12][R4.64], R6 ;  /* 0x0000000604000986 */ /* 0x0005e6000c10150c */
[----:B-1----:R-:W-:Y:S02]  /*11d90*/  PRMT R2, R7, 0x7610, R2 ;  /* 0x0000761007027816 */ /* 0x002fe40000000002 */
[----:B--2---:R-:W-:-:S04]  /*11da0*/  IADD3 R6, P0, R4, UR5, RZ ;  /* 0x0000000504067c10 */ /* 0x004fc8000ff1e0ff */
[----:B------:R-:W-:-:S05]  /*11db0*/  IADD3.X R7, R5, UR4, RZ, P0, !PT ;  /* 0x0000000405077c10 */ /* 0x000fca00087fe4ff */
[----:B------:R1:W-:Y:S04]  /*11dc0*/  @P1 STG.E.U16 desc[UR12][R6.64], R2 ;  /* 0x0000000206001986 */ /* 0x0003e8000c10150c */
[----:B-1----:R-:W2:Y:S01]  /*11dd0*/  LDL.LU R2, [R1+0x10] ;  /* 0x0000100001027983 */ /* 0x002ea20000300800 */
[----:B------:R-:W-:Y:S01]  /*11de0*/  ISETP.GT.AND P0, PT, R0, 0x8, P2 ;  /* 0x000000080000780c */ /* 0x000fe20001704270 */
[----:B------:R-:W-:-:S12]  /*11df0*/  FMUL R9, R9, UR14 ;  /* 0x0000000e09097c20 */ /* 0x000fd80008400000 */
[----:B------:R1:W-:Y:S04]  /*11e00*/  @P0 STG.E.U16 desc[UR12][R6.64+0x2], R8 ;  /* 0x0000020806000986 */ /* 0x0003e8000c10150c */
[----:B-1----:R-:W3:Y:S01]  /*11e10*/  LDL.LU R8, [R1+0x14] ;  /* 0x0000140001087983 */ /* 0x002ee20000300800 */
[C---:B------:R-:W-:Y:S02]  /*11e20*/  ISETP.GT.AND P2, PT, R3.reuse, 0x8, PT ;  /* 0x000000080300780c */ /* 0x040fe40003f44270 */
[----:B------:R-:W-:Y:S02]  /*11e30*/  ISETP.GT.AND P3, PT, R3, 0x9, PT ;  /* 0x000000090300780c */ /* 0x000fe40003f64270 */
[C---:B------:R-:W-:Y:S02]  /*11e40*/  ISETP.GT.AND P0, PT, R0.reuse, RZ, P2 ;  /* 0x000000ff0000720c */ /* 0x040fe40001704270 */
[----:B------:R-:W-:-:S02]  /*11e50*/  ISETP.GT.AND P1, PT, R0, RZ, P3 ;  /* 0x000000ff0000720c */ /* 0x000fc40001f24270 */
[----:B------:R-:W-:Y:S01]  /*11e60*/  ISETP.GT.AND P2, PT, R0, 0x8, P2 ;  /* 0x000000080000780c */ /* 0x000fe20001744270 */
[----:B--2---:R-:W-:-:S05]  /*11e70*/  FMUL R2, R2, UR14 ;  /* 0x0000000e02027c20 */ /* 0x004fca0008400000 */
[----:B------:R-:W-:-:S04]  /*11e80*/  F2FP.F16.F32.PACK_AB R2, RZ, R2 ;  /* 0x00000002ff02723e */ /* 0x000fc800000000ff */
[----:B------:R-:W-:Y:S02]  /*11e90*/  PRMT R10, R2, 0x7610, R10 ;  /* 0x00007610020a7816 */ /* 0x000fe4000000000a */
[----:B------:R-:W-:Y:S02]  /*11ea0*/  F2FP.F16.F32.PACK_AB R2, RZ, R9 ;  /* 0x00000009ff02723e */ /* 0x000fe400000000ff */
[----:B------:R-:W2:Y:S04]  /*11eb0*/  LDL.LU R9, [R1+0x1c] ;  /* 0x00001c0001097983 */ /* 0x000ea80000300800 */
[----:B------:R1:W-:Y:S01]  /*11ec0*/  @P0 STG.E.U16 desc[UR12][R4.64+0x10], R10 ;  /* 0x0000100a04000986 */ /* 0x0003e2000c10150c */
[----:B---3--:R-:W-:Y:S01]  /*11ed0*/  FMUL R8, R8, UR14 ;  /* 0x0000000e08087c20 */ /* 0x008fe20008400000 */
[----:B------:R-:W-:-:S04]  /*11ee0*/  ISETP.GT.AND P0, PT, R0, 0x8, P3 ;  /* 0x000000080000780c */ /* 0x000fc80001f04270 */
[----:B------:R-:W-:-:S05]  /*11ef0*/  F2FP.F16.F32.PACK_AB R8, RZ, R8 ;  /* 0x00000008ff08723e */ /* 0x000fca00000000ff */
[----:B------:R3:W-:Y:S04]  /*11f00*/  @P1 STG.E.U16 desc[UR12][R4.64+0x12], R8 ;  /* 0x0000120804001986 */ /* 0x0007e8000c10150c */
[----:B------:R2:W-:Y:S01]  /*11f10*/  @P2 STG.E.U16 desc[UR12][R6.64+0x10], R2 ;  /* 0x0000100206002986 */ /* 0x0005e2000c10150c */
[----:B------:R-:W-:Y:S01]  /*11f20*/  ISETP.GT.AND P3, PT, R3, 0x10, PT ;  /* 0x000000100300780c */ /* 0x000fe20003f64270 */
[----:B------:R-:W-:Y:S01]  /*11f30*/  USHF.L.U32 UR9, UR11, 0x1, URZ ;  /* 0x000000010b097899 */ /* 0x000fe2000800063f */
[----:B-1----:R-:W-:Y:S01]  /*11f40*/  IMAD.U32 R10, RZ, RZ, UR5 ;  /* 0x00000005ff0a7e24 */ /* 0x002fe2000f8e00ff */
[----:B------:R-:W-:Y:S02]  /*11f50*/  USHF.L.U32 UR21, UR18, 0x8, URZ ;  /* 0x0000000812157899 */ /* 0x000fe4000800063f */
[----:B------:R-:W-:-:S02]  /*11f60*/  USHF.L.U64.HI UR8, UR11, 0x1, UR15 ;  /* 0x000000010b087899 */ /* 0x000fc4000801020f */
[----:B------:R-:W-:Y:S02]  /*11f70*/  USHF.L.U64.HI UR10, UR18, 0x8, UR19 ;  /* 0x00000008120a7899 */ /* 0x000fe40008010213 */
[----:B---3--:R-:W-:Y:S02]  /*11f80*/  IMAD.U32 R8, RZ, RZ, UR21 ;  /* 0x00000015ff087e24 */ /* 0x008fe4000f8e00ff */
[----:B--2---:R-:W-:-:S05]  /*11f90*/  FMUL R2, R9, UR14 ;  /* 0x0000000e09027c20 */ /* 0x004fca0008400000 */
[----:B------:R-:W-:-:S05]  /*11fa0*/  F2FP.F16.F32.PACK_AB R2, RZ, R2 ;  /* 0x00000002ff02723e */ /* 0x000fca00000000ff */
[----:B------:R1:W-:Y:S01]  /*11fb0*/  @P0 STG.E.U16 desc[UR12][R6.64+0x12], R2 ;  /* 0x0000120206000986 */ /* 0x0003e2000c10150c */
[----:B------:R-:W-:Y:S01]  /*11fc0*/  ISETP.GT.AND P0, PT, R0, RZ, P3 ;  /* 0x000000ff0000720c */ /* 0x000fe20001f04270 */
[----:B-1----:R-:W-:-:S05]  /*11fd0*/  FMUL R2, R11, UR14 ;  /* 0x0000000e0b027c20 */ /* 0x002fca0008400000 */
[----:B------:R-:W-:-:S07]  /*11fe0*/  F2FP.F16.F32.PACK_AB R2, RZ, R2 ;  /* 0x00000002ff02723e */ /* 0x000fce00000000ff */
[----:B------:R1:W-:Y:S01]  /*11ff0*/  @P0 STG.E.U16 desc[UR12][R4.64+0x20], R2 ;  /* 0x0000200204000986 */ /* 0x0003e2000c10150c */
[----:B------:R-:W-:Y:S01]  /*12000*/  IADD3 R10, P0, P1, R10, UR9, R4 ;  /* 0x000000090a0a7c10 */ /* 0x000fe2000f91e004 */
[----:B-1----:R-:W-:-:S05]  /*12010*/  IMAD.U32 R2, RZ, RZ, UR4 ;  /* 0x00000004ff027e24 */ /* 0x002fca000f8e00ff */
[----:B------:R-:W-:Y:S01]  /*12020*/  IADD3.X R11, R2, UR8, R5, P0, P1 ;  /* 0x00000008020b7c10 */ /* 0x000fe200087e2405 */
[----:B------:R-:W-:Y:S01]  /*12030*/  IMAD.U32 R2, RZ, RZ, UR10 ;  /* 0x0000000aff027e24 */ /* 0x000fe2000f8e00ff */
[----:B------:R-:W-:-:S04]  /*12040*/  IADD3 R8, P0, P1, R4, UR5, R8 ;  /* 0x0000000504087c10 */ /* 0x000fc8000f91e008 */
[----:B------:R-:W-:Y:S02]  /*12050*/  IADD3.X R9, R5, UR4, R2, P0, P1 ;  /* 0x0000000405097c10 */ /* 0x000fe400087e2402 */
[----:B------:R-:W2:Y:S01]  /*12060*/  LDL.LU R2, [R1+0x24] ;  /* 0x0000240001027983 */ /* 0x000ea20000300800 */
[----:B------:R-:W-:-:S04]  /*12070*/  ISETP.GT.AND P2, PT, R3, 0x11, PT ;  /* 0x000000110300780c */ /* 0x000fc80003f44270 */
[----:B------:R-:W-:Y:S01]  /*12080*/  ISETP.GT.AND P0, PT, R0, RZ, P2 ;  /* 0x000000ff0000720c */ /* 0x000fe20001704270 */
[----:B--2---:R-:W-:-:S05]  /*12090*/  FMUL R2, R2, UR14 ;  /* 0x0000000e02027c20 */ /* 0x004fca0008400000 */
[----:B------:R-:W-:-:S07]  /*120a0*/  F2FP.F16.F32.PACK_AB R2, RZ, R2 ;  /* 0x00000002ff02723e */ /* 0x000fce00000000ff */
[----:B------:R1:W-:Y:S04]  /*120b0*/  @P0 STG.E.U16 desc[UR12][R4.64+0x22], R2 ;  /* 0x0000220204000986 */ /* 0x0003e8000c10150c */
[----:B-1----:R-:W2:Y:S01]  /*120c0*/  LDL.LU R2, [R1+0x28] ;  /* 0x0000280001027983 */ /* 0x002ea20000300800 */
[----:B------:R-:W-:Y:S01]  /*120d0*/  ISETP.GT.AND P0, PT, R0, 0x8, P3 ;  /* 0x000000080000780c */ /* 0x000fe20001f04270 */
        /* <DEDUP_REMOVED lines=9> */
[----:B------:R-:W-:-:S04]  /*12170*/  ISETP.GT.AND P2, PT, R3, 0x18, PT ;  /* 0x000000180300780c */ /* 0x000fc80003f44270 */
[----:B------:R-:W-:Y:S01]  /*12180*/  ISETP.GT.AND P0, PT, R0, RZ, P2 ;  /* 0x000000ff0000720c */ /* 0x000fe20001704270 */
[----:B--2---:R-:W-:-:S05]  /*12190*/  FMUL R2, R2, UR14 ;  /* 0x0000000e02027c20 */ /* 0x004fca0008400000 */
[----:B------:R-:W-:-:S07]  /*121a0*/  F2FP.F16.F32.PACK_AB R2, RZ, R2 ;  /* 0x00000002ff02723e */ /* 0x000fce00000000ff */
[----:B------:R1:W-:Y:S04]  /*121b0*/  @P0 STG.E.U16 desc[UR12][R4.64+0x30], R2 ;  /* 0x0000300204000986 */ /* 0x0003e8000c10150c */
[----:B-1----:R-:W2:Y:S01]  /*121c0*/  LDL.LU R2, [R1+0x34] ;  /* 0x0000340001027983 */ /* 0x002ea20000300800 */
[----:B------:R-:W-:-:S04]  /*121d0*/  ISETP.GT.AND P1, PT, R3, 0x19, PT ;  /* 0x000000190300780c */ /* 0x000fc80003f24270 */
[----:B------:R-:W-:Y:S01]  /*121e0*/  ISETP.GT.AND P0, PT, R0, RZ, P1 ;  /* 0x000000ff0000720c */ /* 0x000fe20000f04270 */
[----:B------:R-:W-:Y:S01]  /*121f0*/  FMUL R12, R12, UR14 ;  /* 0x0000000e0c0c7c20 */ /* 0x000fe20008400000 */
[----:B--2---:R-:W-:-:S05]  /*12200*/  FMUL R2, R2, UR14 ;  /* 0x0000000e02027c20 */ /* 0x004fca0008400000 */
[----:B------:R-:W-:-:S06]  /*12210*/  F2FP.F16.F32.PACK_AB R2, RZ, R2 ;  /* 0x00000002ff02723e */ /* 0x000fcc00000000ff */
[----:B------:R1:W-:Y:S02]  /*12220*/  @P0 STG.E.U16 desc[UR12][R4.64+0x32], R2 ;  /* 0x0000320204000986 */ /* 0x0003e4000c10150c */
[----:B-1----:R-:W-:Y:S02]  /*12230*/  F2FP.F16.F32.PACK_AB R2, RZ, R12 ;  /* 0x0000000cff02723e */ /* 0x002fe400000000ff */
[----:B------:R-:W2:Y:S01]  /*12240*/  LDL.LU R12, [R1+0x3c] ;  /* 0x00003c00010c7983 */ /* 0x000ea20000300800 */
[----:B------:R-:W-:-:S13]  /*12250*/  ISETP.GT.AND P0, PT, R0, 0x8, P2 ;  /* 0x000000080000780c */ /* 0x000fda0001704270 */
[----:B------:R1:W-:Y:S01]  /*12260*/  @P0 STG.E.U16 desc[UR12][R6.64+0x30], R2 ;  /* 0x0000300206000986 */ /* 0x0003e2000c10150c */
[----:B--2---:R-:W-:-:S05]  /*12270*/  FMUL R12, R12, UR14 ;  /* 0x0000000e0c0c7c20 */ /* 0x004fca0008400000 */
[----:B------:R-:W-:-:S04]  /*12280*/  F2FP.F16.F32.PACK_AB R12, RZ, R12 ;  /* 0x0000000cff0c723e */ /* 0x000fc800000000ff */
[----:B-1----:R-:W-:Y:S02]  /*12290*/  PRMT R2, R12, 0x7610, R2 ;  /* 0x000076100c027816 */ /* 0x002fe40000000002 */
[----:B------:R-:W2:Y:S01]  /*122a0*/  LDL.LU R12, [R1+0x40] ;  /* 0x00004000010c7983 */ /* 0x000ea20000300800 */
[----:B------:R-:W-:-:S13]  /*122b0*/  ISETP.GT.AND P0, PT, R0, 0x8, P1 ;  /* 0x000000080000780c */ /* 0x000fda0000f04270 */
[----:B------:R1:W-:Y:S04]  /*122c0*/  @P0 STG.E.U16 desc[UR12][R6.64+0x32], R2 ;  /* 0x0000320206000986 */ /* 0x0003e8000c10150c */
[----:B-1----:R-:W3:Y:S01]  /*122d0*/  LDL.LU R2, [R1+0x48] ;  /* 0x0000480001027983 */ /* 0x002ee20000300800 */
[----:B--2---:R-:W-:-:S05]  /*122e0*/  FMUL R12, R12, UR14 ;  /* 0x0000000e0c0c7c20 */ /* 0x004fca0008400000 */
[----:B------:R-:W-:-:S04]  /*122f0*/  F2FP.F16.F32.PACK_AB R12, RZ, R12 ;  /* 0x0000000cff0c723e */ /* 0x000fc800000000ff */
[----:B------:R-:W-:Y:S02]  /*12300*/  PRMT R13, R12, 0x7610, R13 ;  /* 0x000076100c0d7816 */ /* 0x000fe4000000000d */
[----:B------:R-:W2:Y:S01]  /*12310*/  LDL.LU R12, [R1+0x44] ;  /* 0x00004400010c7983 */ /* 0x000ea20000300800 */
[----:B------:R-:W-:-:S04]  /*12320*/  ISETP.GT.AND P2, PT, R3, 0x20, PT ;  /* 0x000000200300780c */ /* 0x000fc80003f44270 */
[----:B------:R-:W-:Y:S02]  /*12330*/  ISETP.GT.AND P0, PT, R0, RZ, P2 ;  /* 0x000000ff0000720c */ /* 0x000fe40001704270 */
[----:B------:R-:W-:-:S11]  /*12340*/  ISETP.GT.AND P1, PT, R3, 0x21, PT ;  /* 0x000000210300780c */ /* 0x000fd60003f24270 */
[----:B------:R1:W-:Y:S01]  /*12350*/  @P0 STG.E.U16 desc[UR12][R4.64+0x40], R13 ;  /* 0x0000400d04000986 */ /* 0x0003e2000c10150c */
[----:B------:R-:W-:Y:S01]  /*12360*/  ISETP.GT.AND P0, PT, R0, RZ, P1 ;  /* 0x000000ff0000720c */ /* 0x000fe20000f04270 */
[----:B---3--:R-:W-:-:S05]  /*12370*/  FMUL R2, R2, UR14 ;  /* 0x0000000e02027c20 */ /* 0x008fca0008400000 */
[----:B------:R-:W-:-:S04]  /*12380*/  F2FP.F16.F32.PACK_AB R2, RZ, R2 ;  /* 0x00000002ff02723e */ /* 0x000fc800000000ff */
[----:B------:R-:W-:Y:S01]  /*12390*/  PRMT R14, R2, 0x7610, R14 ;  /* 0x00007610020e7816 */ /* 0x000fe2000000000e */
[----:B------:R-:W-:-:S05]  /*123a0*/  FMUL R2, R252, UR14 ;  /* 0x0000000efc027c20 */ /* 0x000fca0008400000 */
[----:B------:R-:W-:-:S04]  /*123b0*/  F2FP.F16.F32.PACK_AB R2, RZ, R2 ;  /* 0x00000002ff02723e */ /* 0x000fc800000000ff */
[----:B-1----:R-:W-:Y:S01]  /*123c0*/  PRMT R13, R2, 0x7610, R13 ;  /* 0x00007610020d7816 */ /* 0x002fe2000000000d */
[----:B------:R-:W-:-:S05]  /*123d0*/  FMUL R2, R251, UR14 ;  /* 0x0000000efb027c20 */ /* 0x000fca0008400000 */
[----:B------:R-:W-:Y:S01]  /*123e0*/  F2FP.F16.F32.PACK_AB R2, RZ, R2 ;  /* 0x00000002ff02723e */ /* 0x000fe200000000ff */
[----:B--2---:R-:W-:-:S05]  /*123f0*/  FMUL R12, R12, UR14 ;  /* 0x0000000e0c0c7c20 */ /* 0x004fca0008400000 */
[----:B------:R-:W-:-:S05]  /*12400*/  F2FP.F16.F32.PACK_AB R12, RZ, R12 ;  /* 0x0000000cff0c723e */ /* 0x000fca00000000ff */
[----:B------:R1:W-:Y:S01]  /*12410*/  @P0 STG.E.U16 desc[UR12][R4.64+0x42], R12 ;  /* 0x0000420c04000986 */ /* 0x0003e2000c10150c */
[----:B------:R-:W-:Y:S02]  /*12420*/  ISETP.GT.AND P0, PT, R0, 0x8, P2 ;  /* 0x000000080000780c */ /* 0x000fe40001704270 */
[----:B------:R-:W-:-:S11]  /*12430*/  ISETP.GT.AND P2, PT, R3, 0x28, PT ;  /* 0x000000280300780c */ /* 0x000fd60003f44270 */
[----:B------:R2:W-:Y:S01]  /*12440*/  @P0 STG.E.U16 desc[UR12][R6.64+0x40], R14 ;  /* 0x0000400e06000986 */ /* 0x0005e2000c10150c */
[----:B------:R-:W-:Y:S02]  /*12450*/  ISETP.GT.AND P0, PT, R0, 0x8, P1 ;  /* 0x000000080000780c */ /* 0x000fe40000f04270 */
[----:B-1----:R-:W-:-:S11]  /*12460*/  PRMT R12, R2, 0x7610, R12 ;  /* 0x00007610020c7816 */ /* 0x002fd6000000000c */
[----:B------:R1:W-:Y:S01]  /*12470*/  @P0 STG.E.U16 desc[UR12][R6.64+0x42], R13 ;  /* 0x0000420d06000986 */ /* 0x0003e2000c10150c */
[----:B------:R-:W-:Y:S02]  /*12480*/  ISETP.GT.AND P0, PT, R0, RZ, P2 ;  /* 0x000000ff0000720c */ /* 0x000fe40001704270 */
[----:B------:R-:W-:Y:S01]  /*12490*/  ISETP.GT.AND P1, PT, R3, 0x29, PT ;  /* 0x000000290300780c */ /* 0x000fe20003f24270 */
[----:B------:R-:W-:-:S05]  /*124a0*/  FMUL R2, R250, UR14 ;  /* 0x0000000efa027c20 */ /* 0x000fca0008400000 */
[----:B------:R-:W-:-:S05]  /*124b0*/  F2FP.F16.F32.PACK_AB R2, RZ, R2 ;  /* 0x00000002ff02723e */ /* 0x000fca00000000ff */
[----:B------:R3:W-:Y:S01]  /*124c0*/  @P0 STG.E.U16 desc[UR12][R4.64+0x50], R12 ;  /* 0x0000500c04000986 */ /* 0x0007e2000c10150c */
[----:B------:R-:W-:Y:S02]  /*124d0*/  ISETP.GT.AND P0, PT, R0, RZ, P1 ;  /* 0x000000ff0000720c */ /* 0x000fe40000f04270 */
[----:B--2---:R-:W-:Y:S01]  /*124e0*/  PRMT R14, R2, 0x7610, R14 ;  /* 0x00007610020e7816 */ /* 0x004fe2000000000e */
[----:B------:R-:W-:-:S05]  /*124f0*/  FMUL R2, R249, UR14 ;  /* 0x0000000ef9027c20 */ /* 0x000fca0008400000 */
[----:B------:R-:W-:-:S05]  /*12500*/  F2FP.F16.F32.PACK_AB R2, RZ, R2 ;  /* 0x00000002ff02723e */ /* 0x000fca00000000ff */
[----:B------:R2:W-:Y:S01]  /*12510*/  @P0 STG.E.U16 desc[UR12][R4.64+0x52], R14 ;  /* 0x0000520e04000986 */ /* 0x0005e2000c10150c */
[----:B------:R-:W-:Y:S02]  /*12520*/  ISETP.GT.AND P0, PT, R0, 0x8, P2 ;  /* 0x000000080000780c */ /* 0x000fe40001704270 */
[----:B-1----:R-:W-:Y:S01]  /*12530*/  PRMT R13, R2, 0x7610, R13 ;  /* 0x00007610020d7816 */ /* 0x002fe2000000000d */
[----:B------:R-:W-:-:S05]  /*12540*/  FMUL R2, R248, UR14 ;  /* 0x0000000ef8027c20 */ /* 0x000fca0008400000 */
[----:B------:R-:W-:-:S05]  /*12550*/  F2FP.F16.F32.PACK_AB R2, RZ, R2 ;  /* 0x00000002ff02723e */ /* 0x000fca00000000ff */
[----:B------:R1:W-:Y:S01]  /*12560*/  @P0 STG.E.U16 desc[UR12][R6.64+0x50], R13 ;  /* 0x0000500d06000986 */ /* 0x0003e2000c10150c */
[----:B------:R-:W-:Y:S02]  /*12570*/  ISETP.GT.AND P0, PT, R0, 0x8, P1 ;  /* 0x000000080000780c */ /* 0x000fe40000f04270 */
[----:B---3--:R-:W-:Y:S02]  /*12580*/  PRMT R12, R2, 0x7610, R12 ;  /* 0x00007610020c7816 */ /* 0x008fe4000000000c */
[----:B------:R-:W-:Y:S01]  /*12590*/  ISETP.GT.AND P2, PT, R3, 0x30, PT ;  /* 0x000000300300780c */ /* 0x000fe20003f44270 */
[----:B------:R-:W-:-:S08]  /*125a0*/  FMUL R2, R247, UR14 ;  /* 0x0000000ef7027c20 */ /* 0x000fd00008400000 */
[----:B------:R3:W-:Y:S01]  /*125b0*/  @P0 STG.E.U16 desc[UR12][R6.64+0x52], R12 ;  /* 0x0000520c06000986 */ /* 0x0007e2000c10150c */
[----:B------:R-:W-:Y:S02]  /*125c0*/  ISETP.GT.AND P0, PT, R0, RZ, P2 ;  /* 0x000000ff0000720c */ /* 0x000fe40001704270 */
[----:B------:R-:W-:Y:S02]  /*125d0*/  F2FP.F16.F32.PACK_AB R2, RZ, R2 ;  /* 0x00000002ff02723e */ /* 0x000fe400000000ff */
[----:B------:R-:W-:Y:S02]  /*125e0*/  ISETP.GT.AND P1, PT, R3, 0x31, PT ;  /* 0x000000310300780c */ /* 0x000fe40003f24270 */
[----:B--2---:R-:W-:Y:S01]  /*125f0*/  PRMT R14, R2, 0x7610, R14 ;  /* 0x00007610020e7816 */ /* 0x004fe2000000000e */
[----:B------:R-:W-:-:S06]  /*12600*/  FMUL R2, R246, UR14 ;  /* 0x0000000ef6027c20 */ /* 0x000fcc0008400000 */
[----:B------:R2:W-:Y:S01]  /*12610*/  @P0 STG.E.U16 desc[UR12][R4.64+0x60], R14 ;  /* 0x0000600e04000986 */ /* 0x0005e2000c10150c */
[----:B------:R-:W-:Y:S02]  /*12620*/  ISETP.GT.AND P0, PT, R0, RZ, P1 ;  /* 0x000000ff0000720c */ /* 0x000fe40000f04270 */
[----:B------:R-:W-:-:S04]  /*12630*/  F2FP.F16.F32.PACK_AB R2, RZ, R2 ;  /* 0x00000002ff02723e */ /* 0x000fc800000000ff */
[----:B-1----:R-:W-:Y:S01]  /*12640*/  PRMT R13, R2, 0x7610, R13 ;  /* 0x00007610020d7816 */ /* 0x002fe2000000000d */
[----:B------:R-:W-:-:S06]  /*12650*/  FMUL R2, R245, UR14 ;  /* 0x0000000ef5027c20 */ /* 0x000fcc0008400000 */
[----:B------:R1:W-:Y:S01]  /*12660*/  @P0 STG.E.U16 desc[UR12][R4.64+0x62], R13 ;  /* 0x0000620d04000986 */ /* 0x0003e2000c10150c */
[----:B------:R-:W-:Y:S02]  /*12670*/  ISETP.GT.AND P0, PT, R0, 0x8, P2 ;  /* 0x000000080000780c */ /* 0x000fe40001704270 */
[----:B------:R-:W-:-:S04]  /*12680*/  F2FP.F16.F32.PACK_AB R2, RZ, R2 ;  /* 0x00000002ff02723e */ /* 0x000fc800000000ff */
[----:B---3--:R-:W-:Y:S01]  /*12690*/  PRMT R12, R2, 0x7610, R12 ;  /* 0x00007610020c7816 */ /* 0x008fe2000000000c */
[----:B------:R-:W-:-:S06]  /*126a0*/  FMUL R2, R244, UR14 ;  /* 0x0000000ef4027c20 */ /* 0x000fcc0008400000 */
[----:B------:R3:W-:Y:S01]  /*126b0*/  @P0 STG.E.U16 desc[UR12][R6.64+0x60], R12 ;  /* 0x0000600c06000986 */ /* 0x0007e2000c10150c */
[----:B------:R-:W-:Y:S02]  /*126c0*/  ISETP.GT.AND P0, PT, R0, 0x8, P1 ;  /* 0x000000080000780c */ /* 0x000fe40000f04270 */
[----:B------:R-:W-:Y:S02]  /*126d0*/  F2FP.F16.F32.PACK_AB R2, RZ, R2 ;  /* 0x00000002ff02723e */ /* 0x000fe400000000ff */
[----:B------:R-:W-:Y:S02]  /*126e0*/  ISETP.GT.AND P2, PT, R3, 0x38, PT ;  /* 0x000000380300780c */ /* 0x000fe40003f44270 */
[----:B--2---:R-:W-:Y:S01]  /*126f0*/  PRMT R14, R2, 0x7610, R14 ;  /* 0x00007610020e7816 */ /* 0x004fe2000000000e */
[----:B------:R-:W-:-:S06]  /*12700*/  FMUL R2, R243, UR14 ;  /* 0x0000000ef3027c20 */ /* 0x000fcc0008400000 */
[----:B------:R2:W-:Y:S01]  /*12710*/  @P0 STG.E.U16 desc[UR12][R6.64+0x62], R14 ;  /* 0x0000620e06000986 */ /* 0x0005e2000c10150c */
[----:B------:R-:W-:Y:S02]  /*12720*/  ISETP.GT.AND P0, PT, R0, RZ, P2 ;  /* 0x000000ff0000720c */ /* 0x000fe40001704270 */
[----:B------:R-:W-:Y:S02]  /*12730*/  F2FP.F16.F32.PACK_AB R2, RZ, R2 ;  /* 0x00000002ff02723e */ /* 0x000fe400000000ff */
[----:B------:R-:W-:Y:S02]  /*12740*/  ISETP.GT.AND P1, PT, R3, 0x39, PT ;  /* 0x000000390300780c */ /* 0x000fe40003f24270 */
[----:B-1----:R-:W-:Y:S01]  /*12750*/  PRMT R13, R2, 0x7610, R13 ;  /* 0x00007610020d7816 */ /* 0x002fe2000000000d */
[----:B------:R-:W-:-:S06]  /*12760*/  FMUL R2, R242, UR14 ;  /* 0x0000000ef2027c20 */ /* 0x000fcc0008400000 */
[----:B------:R1:W-:Y:S01]  /*12770*/  @P0 STG.E.U16 desc[UR12][R4.64+0x70], R13 ;  /* 0x0000700d04000986 */ /* 0x0003e2000c10150c */
[----:B------:R-:W-:Y:S02]  /*12780*/  ISETP.GT.AND P0, PT, R0, RZ, P1 ;  /* 0x000000ff0000720c */ /* 0x000fe40000f04270 */
[----:B------:R-:W-:-:S04]  /*12790*/  F2FP.F16.F32.PACK_AB R2, RZ, R2 ;  /* 0x00000002ff02723e */ /* 0x000fc800000000ff */
[----:B---3--:R-:W-:Y:S01]  /*127a0*/  PRMT R12, R2, 0x7610, R12 ;  /* 0x00007610020c7816 */ /* 0x008fe2000000000c */
[----:B------:R-:W-:-:S06]  /*127b0*/  FMUL R2, R241, UR14 ;  /* 0x0000000ef1027c20 */ /* 0x000fcc0008400000 */
[----:B------:R3:W-:Y:S01]  /*127c0*/  @P0 STG.E.U16 desc[UR12][R4.64+0x72], R12 ;  /* 0x0000720c04000986 */ /* 0x0007e2000c10150c */
[----:B------:R-:W-:Y:S02]  /*127d0*/  ISETP.GT.AND P0, PT, R0, 0x8, P2 ;  /* 0x000000080000780c */ /* 0x000fe40001704270 */
[----:B------:R-:W-:-:S04]  /*127e0*/  F2FP.F16.F32.PACK_AB R2, RZ, R2 ;  /* 0x00000002ff02723e */ /* 0x000fc800000000ff */
[----:B--2---:R-:W-:Y:S01]  /*127f0*/  PRMT R14, R2, 0x7610, R14 ;  /* 0x00007610020e7816 */ /* 0x004fe2000000000e */
[----:B------:R-:W-:-:S06]  /*12800*/  FMUL R2, R240, UR14 ;  /* 0x0000000ef0027c20 */ /* 0x000fcc0008400000 */
[----:B------:R2:W-:Y:S01]  /*12810*/  @P0 STG.E.U16 desc[UR12][R6.64+0x70], R14 ;  /* 0x0000700e06000986 */ /* 0x0005e2000c10150c */
[----:B------:R-:W-:Y:S02]  /*12820*/  ISETP.GT.AND P0, PT, R0, 0x8, P1 ;  /* 0x000000080000780c */ /* 0x000fe40000f04270 */
[----:B------:R-:W-:Y:S02]  /*12830*/  F2FP.F16.F32.PACK_AB R2, RZ, R2 ;  /* 0x00000002ff02723e */ /* 0x000fe400000000ff */
[----:B------:R-:W-:Y:S02]  /*12840*/  ISETP.GT.AND P2, PT, R3, 0x40, PT ;  /* 0x000000400300780c */ /* 0x000fe40003f44270 */
[----:B-1----:R-:W-:Y:S01]  /*12850*/  PRMT R13, R2, 0x7610, R13 ;  /* 0x00007610020d7816 */ /* 0x002fe2000000000d */
[----:B------:R-:W-:-:S06]  /*12860*/  FMUL R2, R239, UR14 ;  /* 0x0000000eef027c20 */ /* 0x000fcc0008400000 */
[----:B------:R1:W-:Y:S01]  /*12870*/  @P0 STG.E.U16 desc[UR12][R6.64+0x72], R13 ;  /* 0x0000720d06000986 */ /* 0x0003e2000c10150c */
[----:B------:R-:W-:Y:S02]  /*12880*/  ISETP.GT.AND P0, PT, R0, RZ, P2 ;  /* 0x000000ff0000720c */ /* 0x000fe40001704270 */
[----:B------:R-:W-:Y:S02]  /*12890*/  F2FP.F16.F32.PACK_AB R2, RZ, R2 ;  /* 0x00000002ff02723e */ /* 0x000fe400000000ff */
[----:B------:R-:W-:Y:S02]  /*128a0*/  ISETP.GT.AND P1, PT, R3, 0x41, PT ;  /* 0x000000410300780c */ /* 0x000fe40003f24270 */
[----:B---3--:R-:W-:Y:S01]  /*128b0*/  PRMT R12, R2, 0x7610, R12 ;  /* 0x00007610020c7816 */ /* 0x008fe2000000000c */
[----:B------:R-:W-:-:S06]  /*128c0*/  FMUL R2, R238, UR14 ;  /* 0x0000000eee027c20 */ /* 0x000fcc0008400000 */
[----:B------:R3:W-:Y:S01]  /*128d0*/  @P0 STG.E.U16 desc[UR12][R4.64+0x80], R12 ;  /* 0x0000800c04000986 */ /* 0x0007e2000c10150c */
[----:B------:R-:W-:Y:S02]  /*128e0*/  ISETP.GT.AND P0, PT, R0, RZ, P1 ;  /* 0x000000ff0000720c */ /* 0x000fe40000f04270 */
[----:B------:R-:W-:-:S04]  /*128f0*/  F2FP.F16.F32.PACK_AB R2, RZ, R2 ;  /* 0x00000002ff02723e */ /* 0x000fc800000000ff */
[----:B--2---:R-:W-:Y:S01]  /*12900*/  PRMT R14, R2, 0x7610, R14 ;  /* 0x00007610020e7816 */ /* 0x004fe2000000000e */
[----:B------:R-:W-:-:S06]  /*12910*/  FMUL R2, R237, UR14 ;  /* 0x0000000eed027c20 */ /* 0x000fcc0008400000 */
[----:B------:R2:W-:Y:S01]  /*12920*/  @P0 STG.E.U16 desc[UR12][R4.64+0x82], R14 ;  /* 0x0000820e04000986 */ /* 0x0005e2000c10150c */
[----:B------:R-:W-:Y:S02]  /*12930*/  ISETP.GT.AND P0, PT, R0, 0x8, P2 ;  /* 0x000000080000780c */ /* 0x000fe40001704270 */
[----:B------:R-:W-:-:S04]  /*12940*/  F2FP.F16.F32.PACK_AB R2, RZ, R2 ;  /* 0x00000002ff02723e */ /* 0x000fc800000000ff */
[----:B-1----:R-:W-:Y:S01]  /*12950*/  PRMT R13, R2, 0x7610, R13 ;  /* 0x00007610020d7816 */ /* 0x002fe2000000000d */
[----:B------:R-:W-:-:S06]  /*12960*/  FMUL R2, R236, UR14 ;  /* 0x0000000eec027c20 */ /* 0x000fcc0008400000 */
[----:B------:R1:W-:Y:S01]  /*12970*/  @P0 STG.E.U16 desc[UR12][R6.64+0x80], R13 ;  /* 0x0000800d06000986 */ /* 0x0003e2000c10150c */
[----:B------:R-:W-:Y:S02]  /*12980*/  ISETP.GT.AND P0, PT, R0, 0x8, P1 ;  /* 0x000000080000780c */ /* 0x000fe40000f04270 */
[----:B------:R-:W-:Y:S02]  /*12990*/  F2FP.F16.F32.PACK_AB R2, RZ, R2 ;  /* 0x00000002ff02723e */ /* 0x000fe400000000ff */
[----:B------:R-:W-:Y:S02]  /*129a0*/  ISETP.GT.AND P2, PT, R3, 0x48, PT ;  /* 0x000000480300780c */ /* 0x000fe40003f44270 */
[----:B---3--:R-:W-:Y:S01]  /*129b0*/  PRMT R12, R2, 0x7610, R12 ;  /* 0x00007610020c7816 */ /* 0x008fe2000000000c */
[----:B------:R-:W-:-:S06]  /*129c0*/  FMUL R2, R235, UR14 ;  /* 0x0000000eeb027c20 */ /* 0x000fcc0008400000 */
        /* <DEDUP_REMOVED lines=132> */
[----:B------:R-:W-:-:S04]  /*13210*/  ISETP.GT.AND P0, PT, R3, 0x78, PT ;  /* 0x000000780300780c */ /* 0x000fc80003f04270 */
[----:B------:R-:W-:Y:S02]  /*13220*/  ISETP.GT.AND P1, PT, R0, RZ, P0 ;  /* 0x000000ff0000720c */ /* 0x000fe40000724270 */
[----:B------:R-:W-:-:S04]  /*13230*/  F2FP.F16.F32.PACK_AB R2, RZ, R2 ;  /* 0x00000002ff02723e */ /* 0x000fc800000000ff */
[----:B--2---:R-:W-:Y:S01]  /*13240*/  PRMT R14, R2, 0x7610, R14 ;  /* 0x00007610020e7816 */ /* 0x004fe2000000000e */
[----:B------:R-:W-:-:S06]  /*13250*/  FMUL R2, R18, UR14 ;  /* 0x0000000e12027c20 */ /* 0x000fcc0008400000 */
[----:B------:R-:W-:Y:S01]  /*13260*/  @P1 STG.E.U16 desc[UR12][R4.64+0xf0], R14 ;  /* 0x0000f00e04001986 */ /* 0x000fe2000c10150c */
[----:B------:R-:W-:-:S04]  /*13270*/  ISETP.GT.AND P1, PT, R3, 0x79, PT ;  /* 0x000000790300780c */ /* 0x000fc80003f24270 */
[----:B------:R-:W-:Y:S02]  /*13280*/  ISETP.GT.AND P6, PT, R0, RZ, P1 ;  /* 0x000000ff0000720c */ /* 0x000fe40000fc4270 */
[----:B------:R-:W-:-:S04]  /*13290*/  F2FP.F16.F32.PACK_AB R2, RZ, R2 ;  /* 0x00000002ff02723e */ /* 0x000fc800000000ff */
[----:B-1----:R-:W-:Y:S01]  /*132a0*/  PRMT R13, R2, 0x7610, R13 ;  /* 0x00007610020d7816 */ /* 0x002fe2000000000d */
[----:B------:R-:W-:-:S06]  /*132b0*/  FMUL R2, R17, UR14 ;  /* 0x0000000e11027c20 */ /* 0x000fcc0008400000 */
[----:B------:R1:W-:Y:S01]  /*132c0*/  @P6 STG.E.U16 desc[UR12][R4.64+0xf2], R13 ;  /* 0x0000f20d04006986 */ /* 0x0003e2000c10150c */
[----:B------:R-:W-:Y:S02]  /*132d0*/  ISETP.GT.AND P6, PT, R0, 0x8, P0 ;  /* 0x000000080000780c */ /* 0x000fe400007c4270 */
[----:B------:R-:W-:-:S04]  /*132e0*/  F2FP.F16.F32.PACK_AB R2, RZ, R2 ;  /* 0x00000002ff02723e */ /* 0x000fc800000000ff */
[----:B------:R-:W-:-:S07]  /*132f0*/  PRMT R15, R2, 0x7610, R15 ;  /* 0x00007610020f7816 */ /* 0x000fce000000000f */
[----:B---3--:R-:W-:Y:S02]  /*13300*/  @P6 IMAD.MOV.U32 R12, RZ, RZ, R6 ;  /* 0x000000ffff0c6224 */ /* 0x008fe400078e0006 */
[----:B-1----:R-:W-:-:S05]  /*13310*/  @P6 IMAD.MOV.U32 R13, RZ, RZ, R7 ;  /* 0x000000ffff0d6224 */ /* 0x002fca00078e0007 */
[----:B------:R1:W-:Y:S01]  /*13320*/  @P6 STG.E.U16 desc[UR12][R12.64+0xf0], R15 ;  /* 0x0000f00f0c006986 */ /* 0x0003e2000c10150c */
[----:B------:R-:W-:Y:S01]  /*13330*/  ISETP.GT.AND P6, PT, R0, 0x8, P1 ;  /* 0x000000080000780c */ /* 0x000fe20000fc4270 */
[----:B------:R-:W-:-:S05]  /*13340*/  FMUL R2, R16, UR14 ;  /* 0x0000000e10027c20 */ /* 0x000fca0008400000 */
[----:B------:R-:W-:-:S07]  /*13350*/  F2FP.F16.F32.PACK_AB R2, RZ, R2 ;  /* 0x00000002ff02723e */ /* 0x000fce00000000ff */
[----:B-1----:R-:W-:Y:S02]  /*13360*/  @P6 IMAD.MOV.U32 R12, RZ, RZ, R6 ;  /* 0x000000ffff0c6224 */ /* 0x002fe400078e0006 */
[----:B------:R-:W-:-:S05]  /*13370*/  @P6 IMAD.MOV.U32 R13, RZ, RZ, R7 ;  /* 0x000000ffff0d6224 */ /* 0x000fca00078e0007 */
[----:B------:R1:W-:Y:S01]  /*13380*/  @P6 STG.E.U16 desc[UR12][R12.64+0xf2], R2 ;  /* 0x0000f2020c006986 */ /* 0x0003e2000c10150c */
[----:B------:R-:W-:-:S04]  /*13390*/  IADD3 R6, P6, R4, UR9, RZ ;  /* 0x0000000904067c10 */ /* 0x000fc8000ffde0ff */
[----:B------:R-:W-:Y:S02]  /*133a0*/  IADD3.X R7, R5, UR8, RZ, P6, !PT ;  /* 0x0000000805077c10 */ /* 0x000fe4000b7fe4ff */
[----:B------:R-:W-:Y:S01]  /*133b0*/  ISETP.GT.AND P6, PT, R0, 0x40, P5 ;  /* 0x000000400000780c */ /* 0x000fe20002fc4270 */
[----:B------:R-:W-:-:S05]  /*133c0*/  FMUL R152, R152, UR14 ;  /* 0x0000000e98987c20 */ /* 0x000fca0008400000 */
[----:B------:R-:W-:-:S07]  /*133d0*/  F2FP.F16.F32.PACK_AB R152, RZ, R152 ;  /* 0x00000098ff98723e */ /* 0x000fce00000000ff */
[----:B------:R-:W-:Y:S01]  /*133e0*/  @P6 STG.E.U16 desc[UR12][R6.64], R152 ;  /* 0x0000009806006986 */ /* 0x000fe2000c10150c */
[----:B------:R-:W-:Y:S01]  /*133f0*/  ISETP.GT.AND P6, PT, R3, 0x1, PT ;  /* 0x000000010300780c */ /* 0x000fe20003fc4270 */
[----:B------:R-:W-:-:S03]  /*13400*/  FMUL R153, R153, UR14 ;  /* 0x0000000e99997c20 */ /* 0x000fc60008400000 */
[----:B------:R-:W-:Y:S02]  /*13410*/  ISETP.GT.AND P6, PT, R0, 0x40, P6 ;  /* 0x000000400000780c */ /* 0x000fe400037c4270 */
[----:B------:R-:W-:Y:S01]  /*13420*/  F2FP.F16.F32.PACK_AB R153, RZ, R153 ;  /* 0x00000099ff99723e */ /* 0x000fe200000000ff */
[----:B------:R-:W-:-:S10]  /*13430*/  FMUL R154, R154, UR14 ;  /* 0x0000000e9a9a7c20 */ /* 0x000fd40008400000 */
[----:B------:R-:W-:Y:S01]  /*13440*/  @P6 STG.E.U16 desc[UR12][R6.64+0x2], R153 ;  /* 0x0000029906006986 */ /* 0x000fe2000c10150c */
[----:B-1----:R-:W-:-:S04]  /*13450*/  IADD3 R12, P6, R6, UR5, RZ ;  /* 0x00000005060c7c10 */ /* 0x002fc8000ffde0ff */
[----:B------:R-:W-:Y:S02]  /*13460*/  IADD3.X R13, R7, UR4, RZ, P6, !PT ;  /* 0x00000004070d7c10 */ /* 0x000fe4000b7fe4ff */
[----:B------:R-:W-:Y:S02]  /*13470*/  ISETP.GT.AND P6, PT, R0, 0x48, P5 ;  /* 0x000000480000780c */ /* 0x000fe40002fc4270 */
[----:B------:R-:W-:-:S11]  /*13480*/  F2FP.F16.F32.PACK_AB R154, RZ, R154 ;  /* 0x0000009aff9a723e */ /* 0x000fd600000000ff */
[----:B------:R1:W-:Y:S01]  /*13490*/  @P6 STG.E.U16 desc[UR12][R12.64], R154 ;  /* 0x0000009a0c006986 */ /* 0x0003e2000c10150c */
[----:B------:R-:W-:-:S04]  /*134a0*/  IADD3 R14, P6, R6, UR5, RZ ;  /* 0x00000005060e7c10 */ /* 0x000fc8000ffde0ff */
[----:B------:R-:W-:Y:S02]  /*134b0*/  IADD3.X R15, R7, UR4, RZ, P6, !PT ;  /* 0x00000004070f7c10 */ /* 0x000fe4000b7fe4ff */
[----:B------:R-:W-:Y:S01]  /*134c0*/  ISETP.GT.AND P6, PT, R3, 0x1, PT ;  /* 0x000000010300780c */ /* 0x000fe20003fc4270 */
[----:B------:R-:W-:-:S03]  /*134d0*/  FMUL R155, R155, UR14 ;  /* 0x0000000e9b9b7c20 */ /* 0x000fc60008400000 */
[----:B------:R-:W-:Y:S02]  /*134e0*/  ISETP.GT.AND P6, PT, R0, 0x48, P6 ;  /* 0x000000480000780c */ /* 0x000fe400037c4270 */
[----:B------:R-:W-:Y:S01]  /*134f0*/  F2FP.F16.F32.PACK_AB R155, RZ, R155 ;  /* 0x0000009bff9b723e */ /* 0x000fe200000000ff */
[----:B------:R-:W-:-:S10]  /*13500*/  FMUL R156, R156, UR14 ;  /* 0x0000000e9c9c7c20 */ /* 0x000fd40008400000 */
[----:B------:R-:W-:Y:S01]  /*13510*/  @P6 STG.E.U16 desc[UR12][R14.64+0x2], R155 ;  /* 0x0000029b0e006986 */ /* 0x000fe2000c10150c */
[----:B------:R-:W-:-:S04]  /*13520*/  ISETP.GT.AND P6, PT, R3, 0x8, PT ;  /* 0x000000080300780c */ /* 0x000fc80003fc4270 */
        /* <DEDUP_REMOVED lines=278> */
[----:B------:R-:W-:-:S11]  /*14690*/  F2FP.F16.F32.PACK_AB R213, RZ, R213 ;  /* 0x000000d5ffd5723e */ /* 0x000fd600000000ff */
[----:B------:R2:W-:Y:S01]  /*146a0*/  @P6 STG.E.U16 desc[UR12][R6.64+0xf2], R213 ;  /* 0x0000f2d506006986 */ /* 0x0005e2000c10150c */
[----:B-1----:R-:W-:-:S04]  /*146b0*/  IADD3 R12, P6, R4, UR21, RZ ;  /* 0x00000015040c7c10 */ /* 0x002fc8000ffde0ff */
[----:B------:R-:W-:Y:S02]  /*146c0*/  IADD3.X R13, R5, UR10, RZ, P6, !PT ;  /* 0x0000000a050d7c10 */ /* 0x000fe4000b7fe4ff */
[----:B------:R-:W-:Y:S01]  /*146d0*/  ISETP.GT.AND P6, PT, R0, 0x48, P0 ;  /* 0x000000480000780c */ /* 0x000fe200007c4270 */
[----:B------:R-:W-:-:S05]  /*146e0*/  FMUL R214, R214, UR14 ;  /* 0x0000000ed6d67c20 */ /* 0x000fca0008400000 */
[----:B------:R-:W-:-:S07]  /*146f0*/  F2FP.F16.F32.PACK_AB R214, RZ, R214 ;  /* 0x000000d6ffd6723e */ /* 0x000fce00000000ff */
[----:B--2---:R-:W-:Y:S02]  /*14700*/  @P6 IMAD.MOV.U32 R6, RZ, RZ, R10 ;  /* 0x000000ffff066224 */ /* 0x004fe400078e000a */
[----:B------:R-:W-:Y:S02]  /*14710*/  @P6 IMAD.MOV.U32 R7, RZ, RZ, R11 ;  /* 0x000000ffff076224 */ /* 0x000fe400078e000b */
[----:B------:R-:W-:-:S03]  /*14720*/  FMUL R215, R215, UR14 ;  /* 0x0000000ed7d77c20 */ /* 0x000fc60008400000 */
[----:B------:R1:W-:Y:S01]  /*14730*/  @P6 STG.E.U16 desc[UR12][R6.64+0xf0], R214 ;  /* 0x0000f0d606006986 */ /* 0x0003e2000c10150c */
[----:B------:R-:W-:Y:S02]  /*14740*/  ISETP.GT.AND P6, PT, R0, 0x48, P1 ;  /* 0x000000480000780c */ /* 0x000fe40000fc4270 */
[----:B------:R-:W-:Y:S01]  /*14750*/  F2FP.F16.F32.PACK_AB R215, RZ, R215 ;  /* 0x000000d7ffd7723e */ /* 0x000fe200000000ff */
[----:B------:R-:W-:-:S10]  /*14760*/  FMUL R88, R88, UR14 ;  /* 0x0000000e58587c20 */ /* 0x000fd40008400000 */
[----:B------:R2:W-:Y:S01]  /*14770*/  @P6 STG.E.U16 desc[UR12][R10.64+0xf2], R215 ;  /* 0x0000f2d70a006986 */ /* 0x0005e2000c10150c */
[----:B------:R-:W-:Y:S02]  /*14780*/  ISETP.GT.AND P6, PT, R0, 0x80, P5 ;  /* 0x000000800000780c */ /* 0x000fe40002fc4270 */
[----:B------:R-:W-:Y:S01]  /*14790*/  F2FP.F16.F32.PACK_AB R88, RZ, R88 ;  /* 0x00000058ff58723e */ /* 0x000fe200000000ff */
[----:B------:R-:W-:-:S10]  /*147a0*/  FMUL R89, R89, UR14 ;  /* 0x0000000e59597c20 */ /* 0x000fd40008400000 */
[----:B------:R-:W-:Y:S01]  /*147b0*/  @P6 STG.E.U16 desc[UR12][R12.64], R88 ;  /* 0x000000580c006986 */ /* 0x000fe2000c10150c */
[----:B------:R-:W-:-:S04]  /*147c0*/  ISETP.GT.AND P6, PT, R3, 0x1, PT ;  /* 0x000000010300780c */ /* 0x000fc80003fc4270 */
[----:B------:R-:W-:Y:S02]  /*147d0*/  ISETP.GT.AND P6, PT, R0, 0x80, P6 ;  /* 0x000000800000780c */ /* 0x000fe400037c4270 */
[----:B------:R-:W-:-:S11]  /*147e0*/  F2FP.F16.F32.PACK_AB R89, RZ, R89 ;  /* 0x00000059ff59723e */ /* 0x000fd600000000ff */
[----:B------:R-:W-:Y:S01]  /*147f0*/  @P6 STG.E.U16 desc[UR12][R12.64+0x2], R89 ;  /* 0x000002590c006986 */ /* 0x000fe2000c10150c */
[----:B-1----:R-:W-:-:S04]  /*14800*/  IADD3 R6, P6, R12, UR5, RZ ;  /* 0x000000050c067c10 */ /* 0x002fc8000ffde0ff */
[----:B------:R-:W-:Y:S02]  /*14810*/  IADD3.X R7, R13, UR4, RZ, P6, !PT ;  /* 0x000000040d077c10 */ /* 0x000fe4000b7fe4ff */
[----:B--2---:R-:W-:-:S04]  /*14820*/  IADD3 R10, P6, R12, UR5, RZ ;  /* 0x000000050c0a7c10 */ /* 0x004fc8000ffde0ff */
[----:B------:R-:W-:Y:S02]  /*14830*/  IADD3.X R11, R13, UR4, RZ, P6, !PT ;  /* 0x000000040d0b7c10 */ /* 0x000fe4000b7fe4ff */
[----:B------:R-:W-:Y:S01]  /*14840*/  ISETP.GT.AND P6, PT, R0, 0x88, P5 ;  /* 0x000000880000780c */ /* 0x000fe20002fc4270 */
[----:B------:R-:W-:-:S05]  /*14850*/  FMUL R90, R90, UR14 ;  /* 0x0000000e5a5a7c20 */ /* 0x000fca0008400000 */
[----:B------:R-:W-:-:S07]  /*14860*/  F2FP.F16.F32.PACK_AB R90, RZ, R90 ;  /* 0x0000005aff5a723e */ /* 0x000fce00000000ff */
[----:B------:R1:W-:Y:S01]  /*14870*/  @P6 STG.E.U16 desc[UR12][R6.64], R90 ;  /* 0x0000005a06006986 */ /* 0x0003e2000c10150c */
[----:B------:R-:W-:Y:S01]  /*14880*/  ISETP.GT.AND P6, PT, R3, 0x1, PT ;  /* 0x000000010300780c */ /* 0x000fe20003fc4270 */
[----:B------:R-:W-:-:S03]  /*14890*/  FMUL R91, R91, UR14 ;  /* 0x0000000e5b5b7c20 */ /* 0x000fc60008400000 */
[----:B------:R-:W-:Y:S02]  /*148a0*/  ISETP.GT.AND P6, PT, R0, 0x88, P6 ;  /* 0x000000880000780c */ /* 0x000fe400037c4270 */
[----:B------:R-:W-:Y:S01]  /*148b0*/  F2FP.F16.F32.PACK_AB R91, RZ, R91 ;  /* 0x0000005bff5b723e */ /* 0x000fe200000000ff */
[----:B------:R-:W-:-:S10]  /*148c0*/  FMUL R92, R92, UR14 ;  /* 0x0000000e5c5c7c20 */ /* 0x000fd40008400000 */
[----:B------:R2:W-:Y:S01]  /*148d0*/  @P6 STG.E.U16 desc[UR12][R10.64+0x2], R91 ;  /* 0x0000025b0a006986 */ /* 0x0005e2000c10150c */
[----:B------:R-:W-:-:S04]  /*148e0*/  ISETP.GT.AND P6, PT, R3, 0x8, PT ;  /* 0x000000080300780c */ /* 0x000fc80003fc4270 */
[----:B------:R-:W-:Y:S02]  /*148f0*/  ISETP.GT.AND P6, PT, R0, 0x80, P6 ;  /* 0x000000800000780c */ /* 0x000fe400037c4270 */
[----:B------:R-:W-:Y:S01]  /*14900*/  F2FP.F16.F32.PACK_AB R92, RZ, R92 ;  /* 0x0000005cff5c723e */ /* 0x000fe200000000ff */
[----:B------:R-:W-:-:S10]  /*14910*/  FMUL R93, R93, UR14 ;  /* 0x0000000e5d5d7c20 */ /* 0x000fd40008400000 */
[----:B------:R-:W-:Y:S01]  /*14920*/  @P6 STG.E.U16 desc[UR12][R12.64+0x10], R92 ;  /* 0x0000105c0c006986 */ /* 0x000fe2000c10150c */
[----:B------:R-:W-:-:S04]  /*14930*/  ISETP.GT.AND P6, PT, R3, 0x9, PT ;  /* 0x000000090300780c */ /* 0x000fc80003fc4270 */
[----:B------:R-:W-:Y:S01]  /*14940*/  ISETP.GT.AND P6, PT, R0, 0x80, P6 ;  /* 0x000000800000780c */ /* 0x000fe200037c4270 */
[----:B-1----:R-:W-:Y:S01]  /*14950*/  IMAD.U32 R7, RZ, RZ, UR18 ;  /* 0x00000012ff077e24 */ /* 0x002fe2000f8e00ff */
[----:B------:R-:W-:Y:S01]  /*14960*/  UIMAD UR8, UR19, 0x180, URZ ;  /* 0x00000180130878a4 */ /* 0x000fe2000f8e023f */
[----:B------:R-:W-:Y:S02]  /*14970*/  F2FP.F16.F32.PACK_AB R93, RZ, R93 ;  /* 0x0000005dff5d723e */ /* 0x000fe400000000ff */
[----:B------:R-:W-:-:S04]  /*14980*/  IMAD.WIDE.U32 R4, R7, 0x180, R4 ;  /* 0x0000018007047825 */ /* 0x000fc800078e0004 */
[----:B--2---:R-:W-:-:S04]  /*14990*/  VIADD R11, R5, UR8 ;  /* 0x00000008050b7c36 */ /* 0x004fc80008000000 */
[----:B------:R-:W-:Y:S01]  /*149a0*/  @P6 STG.E.U16 desc[UR12][R12.64+0x12], R93 ;  /* 0x0000125d0c006986 */ /* 0x000fe2000c10150c */
        /* <DEDUP_REMOVED lines=273> */
[----:B------:R-:W-:Y:S02]  /*15ac0*/  VIADD R5, R5, UR8 ;  /* 0x0000000805057c36 */ /* 0x000fe40008000000 */
[----:B------:R-:W-:-:S08]  /*15ad0*/  FMUL R150, R150, UR14 ;  /* 0x0000000e96967c20 */ /* 0x000fd00008400000 */
[----:B------:R-:W-:Y:S01]  /*15ae0*/  @P6 STG.E.U16 desc[UR12][R12.64+0xf2], R149 ;  /* 0x0000f2950c006986 */ /* 0x000fe2000c10150c */
[----:B------:R-:W-:-:S04]  /*15af0*/  IADD3 R14, P6, R4, UR5, RZ ;  /* 0x00000005040e7c10 */ /* 0x000fc8000ffde0ff */
[----:B------:R-:W-:Y:S02]  /*15b00*/  IADD3.X R15, R5, UR4, RZ, P6, !PT ;  /* 0x00000004050f7c10 */ /* 0x000fe4000b7fe4ff */
        /* <DEDUP_REMOVED lines=10> */
[----:B------:R-:W-:-:S05]  /*15bb0*/  @P6 IMAD.MOV.U32 R10, RZ, RZ, R4 ;  /* 0x000000ffff0a6224 */ /* 0x000fca00078e0004 */
[----:B------:R1:W-:Y:S01]  /*15bc0*/  @P6 STG.E.U16 desc[UR12][R10.64], R24 ;  /* 0x000000180a006986 */ /* 0x0003e2000c10150c */
[----:B------:R-:W-:-:S04]  /*15bd0*/  ISETP.GT.AND P6, PT, R3, 0x1, PT ;  /* 0x000000010300780c */ /* 0x000fc80003fc4270 */
[C---:B------:R-:W-:Y:S01]  /*15be0*/  ISETP.GT.AND P6, PT, R0.reuse, 0xc0, P6 ;  /* 0x000000c00000780c */ /* 0x040fe200037c4270 */
[----:B------:R-:W-:Y:S01]  /*15bf0*/  FMUL R25, R25, UR14 ;  /* 0x0000000e19197c20 */ /* 0x000fe20008400000 */
[----:B------:R-:W-:Y:S01]  /*15c00*/  ISETP.GT.AND P5, PT, R0, 0xc8, P5 ;  /* 0x000000c80000780c */ /* 0x000fe20002fa4270 */
[----:B------:R-:W-:-:S03]  /*15c10*/  FMUL R26, R26, UR14 ;  /* 0x0000000e1a1a7c20 */ /* 0x000fc60008400000 */
[----:B------:R-:W-:Y:S02]  /*15c20*/  F2FP.F16.F32.PACK_AB R25, RZ, R25 ;  /* 0x00000019ff19723e */ /* 0x000fe400000000ff */
[----:B------:R-:W-:-:S05]  /*15c30*/  F2FP.F16.F32.PACK_AB R26, RZ, R26 ;  /* 0x0000001aff1a723e */ /* 0x000fca00000000ff */
[----:B-1----:R-:W-:-:S05]  /*15c40*/  @P6 IMAD.MOV.U32 R10, RZ, RZ, R4 ;  /* 0x000000ffff0a6224 */ /* 0x002fca00078e0004 */
[----:B------:R-:W-:Y:S01]  /*15c50*/  @P6 STG.E.U16 desc[UR12][R10.64+0x2], R25 ;  /* 0x000002190a006986 */ /* 0x000fe2000c10150c */
[----:B------:R-:W-:-:S03]  /*15c60*/  ISETP.GT.AND P6, PT, R3, 0x1, PT ;  /* 0x000000010300780c */ /* 0x000fc60003fc4270 */
[----:B------:R-:W-:Y:S01]  /*15c70*/  @P5 STG.E.U16 desc[UR12][R6.64], R26 ;  /* 0x0000001a06005986 */ /* 0x000fe2000c10150c */
[----:B------:R-:W-:Y:S01]  /*15c80*/  ISETP.GT.AND P5, PT, R0, 0xc8, P6 ;  /* 0x000000c80000780c */ /* 0x000fe200037a4270 */
[----:B------:R-:W-:Y:S01]  /*15c90*/  FMUL R27, R27, UR14 ;  /* 0x0000000e1b1b7c20 */ /* 0x000fe20008400000 */
[----:B------:R-:W-:-:S04]  /*15ca0*/  ISETP.GT.AND P6, PT, R3, 0x8, PT ;  /* 0x000000080300780c */ /* 0x000fc80003fc4270 */
[----:B------:R-:W-:Y:S01]  /*15cb0*/  F2FP.F16.F32.PACK_AB R27, RZ, R27 ;  /* 0x0000001bff1b723e */ /* 0x000fe200000000ff */
[----:B------:R-:W-:-:S06]  /*15cc0*/  FMUL R28, R28, UR14 ;  /* 0x0000000e1c1c7c20 */ /* 0x000fcc0008400000 */
[----:B------:R1:W-:Y:S01]  /*15cd0*/  @P5 STG.E.U16 desc[UR12][R6.64+0x2], R27 ;  /* 0x0000021b06005986 */ /* 0x0003e2000c10150c */
[----:B------:R-:W-:Y:S02]  /*15ce0*/  ISETP.GT.AND P5, PT, R0, 0xc0, P6 ;  /* 0x000000c00000780c */ /* 0x000fe400037a4270 */
[----:B------:R-:W-:Y:S02]  /*15cf0*/  F2FP.F16.F32.PACK_AB R28, RZ, R28 ;  /* 0x0000001cff1c723e */ /* 0x000fe400000000ff */
[----:B------:R-:W-:Y:S01]  /*15d00*/  ISETP.GT.AND P6, PT, R3, 0x9, PT ;  /* 0x000000090300780c */ /* 0x000fe20003fc4270 */
[----:B------:R-:W-:-:S08]  /*15d10*/  FMUL R29, R29, UR14 ;  /* 0x0000000e1d1d7c20 */ /* 0x000fd00008400000 */
        /* <DEDUP_REMOVED lines=11> */
[----:B------:R-:W-:Y:S02]  /*15dd0*/  F2FP.F16.F32.PACK_AB R31, RZ, R31 ;  /* 0x0000001fff1f723e */ /* 0x000fe400000000ff */
[----:B------:R-:W-:-:S09]  /*15de0*/  ISETP.GT.AND P6, PT, R3, 0x10, PT ;  /* 0x000000100300780c */ /* 0x000fd20003fc4270 */
[----:B-1----:R-:W-:Y:S02]  /*15df0*/  @P5 IMAD.MOV.U32 R6, RZ, RZ, R14 ;  /* 0x000000ffff065224 */ /* 0x002fe400078e000e */
[----:B------:R-:W-:Y:S02]  /*15e00*/  @P5 IMAD.MOV.U32 R7, RZ, RZ, R15 ;  /* 0x000000ffff075224 */ /* 0x000fe400078e000f */
[----:B------:R-:W-:-:S03]  /*15e10*/  FMUL R32, R32, UR14 ;  /* 0x0000000e20207c20 */ /* 0x000fc60008400000 */
[----:B------:R1:W-:Y:S01]  /*15e20*/  @P5 STG.E.U16 desc[UR12][R6.64+0x12], R31 ;  /* 0x0000121f06005986 */ /* 0x0003e2000c10150c */
[----:B------:R-:W-:Y:S02]  /*15e30*/  ISETP.GT.AND P5, PT, R0, 0xc0, P6 ;  /* 0x000000c00000780c */ /* 0x000fe400037a4270 */
[----:B------:R-:W-:Y:S02]  /*15e40*/  F2FP.F16.F32.PACK_AB R32, RZ, R32 ;  /* 0x00000020ff20723e */ /* 0x000fe400000000ff */
[----:B------:R-:W-:Y:S01]  /*15e50*/  ISETP.GT.AND P6, PT, R3, 0x11, PT ;  /* 0x000000110300780c */ /* 0x000fe20003fc4270 */
[----:B------:R-:W-:-:S08]  /*15e60*/  FMUL R33, R33, UR14 ;  /* 0x0000000e21217c20 */ /* 0x000fd00008400000 */
[----:B------:R-:W-:Y:S01]  /*15e70*/  @P5 STG.E.U16 desc[UR12][R4.64+0x20], R32 ;  /* 0x0000202004005986 */ /* 0x000fe2000c10150c */
[----:B------:R-:W-:Y:S02]  /*15e80*/  ISETP.GT.AND P5, PT, R0, 0xc0, P6 ;  /* 0x000000c00000780c */ /* 0x000fe400037a4270 */
[----:B------:R-:W-:-:S11]  /*15e90*/  F2FP.F16.F32.PACK_AB R33, RZ, R33 ;  /* 0x00000021ff21723e */ /* 0x000fd600000000ff */
[----:B------:R-:W-:Y:S01]  /*15ea0*/  @P5 STG.E.U16 desc[UR12][R4.64+0x22], R33 ;  /* 0x0000222104005986 */ /* 0x000fe2000c10150c */
[----:B------:R-:W-:-:S04]  /*15eb0*/  ISETP.GT.AND P5, PT, R3, 0x10, PT ;  /* 0x000000100300780c */ /* 0x000fc80003fa4270 */
[----:B------:R-:W-:Y:S01]  /*15ec0*/  ISETP.GT.AND P5, PT, R0, 0xc8, P5 ;  /* 0x000000c80000780c */ /* 0x000fe20002fa4270 */
[----:B------:R-:W-:-:S05]  /*15ed0*/  FMUL R34, R34, UR14 ;  /* 0x0000000e22227c20 */ /* 0x000fca0008400000 */
[----:B------:R-:W-:-:S07]  /*15ee0*/  F2FP.F16.F32.PACK_AB R34, RZ, R34 ;  /* 0x00000022ff22723e */ /* 0x000fce00000000ff */
[----:B-1----:R-:W-:Y:S02]  /*15ef0*/  @P5 IMAD.MOV.U32 R6, RZ, RZ, R14 ;  /* 0x000000ffff065224 */ /* 0x002fe400078e000e */
[----:B------:R-:W-:-:S05]  /*15f00*/  @P5 IMAD.MOV.U32 R7, RZ, RZ, R15 ;  /* 0x000000ffff075224 */ /* 0x000fca00078e000f */
[----:B------:R1:W-:Y:S01]  /*15f10*/  @P5 STG.E.U16 desc[UR12][R6.64+0x20], R34 ;  /* 0x0000202206005986 */ /* 0x0003e2000c10150c */
[----:B------:R-:W-:Y:S01]  /*15f20*/  ISETP.GT.AND P5, PT, R0, 0xc8, P6 ;  /* 0x000000c80000780c */ /* 0x000fe200037a4270 */
[----:B------:R-:W-:Y:S01]  /*15f30*/  FMUL R35, R35, UR14 ;  /* 0x0000000e23237c20 */ /* 0x000fe20008400000 */
[----:B------:R-:W-:-:S04]  /*15f40*/  ISETP.GT.AND P6, PT, R3, 0x18, PT ;  /* 0x000000180300780c */ /* 0x000fc80003fc4270 */
[----:B------:R-:W-:-:S07]  /*15f50*/  F2FP.F16.F32.PACK_AB R35, RZ, R35 ;  /* 0x00000023ff23723e */ /* 0x000fce00000000ff */
        /* <DEDUP_REMOVED lines=225> */
[----:B------:R-:W-:Y:S01]  /*16d70*/  @P5 STG.E.U16 desc[UR12][R6.64+0xc0], R74 ;  /* 0x0000c04a06005986 */ /* 0x000fe2000c10150c */
[----:B------:R-:W-:Y:S01]  /*16d80*/  ISETP.GT.AND P5, PT, R0, 0xc8, P6 ;  /* 0x000000c80000780c */ /* 0x000fe200037a4270 */
[----:B------:R-:W-:Y:S01]  /*16d90*/  FMUL R75, R75, UR14 ;  /* 0x0000000e4b4b7c20 */ /* 0x000fe20008400000 */
[----:B------:R-:W-:-:S04]  /*16da0*/  ISETP.GT.AND P6, PT, R3, 0x68, PT ;  /* 0x000000680300780c */ /* 0x000fc80003fc4270 */
[----:B------:R-:W-:-:S07]  /*16db0*/  F2FP.F16.F32.PACK_AB R75, RZ, R75 ;  /* 0x0000004bff4b723e */ /* 0x000fce00000000ff */
[----:B------:R-:W-:Y:S02]  /*16dc0*/  @P5 IMAD.MOV.U32 R2, RZ, RZ, R14 ;  /* 0x000000ffff025224 */ /* 0x000fe400078e000e */
[----:B------:R-:W-:-:S05]  /*16dd0*/  @P5 IMAD.MOV.U32 R3, RZ, RZ, R15 ;  /* 0x000000ffff035224 */ /* 0x000fca00078e000f */
[----:B------:R1:W-:Y:S01]  /*16de0*/  @P5 STG.E.U16 desc[UR12][R2.64+0xc2], R75 ;  /* 0x0000c24b02005986 */ /* 0x0003e2000c10150c */
[----:B------:R-:W-:Y:S01]  /*16df0*/  ISETP.GT.AND P5, PT, R0, 0xc0, P6 ;  /* 0x000000c00000780c */ /* 0x000fe200037a4270 */
[----:B------:R-:W-:-:S05]  /*16e00*/  FMUL R76, R76, UR14 ;  /* 0x0000000e4c4c7c20 */ /* 0x000fca0008400000 */
[----:B------:R-:W-:-:S07]  /*16e10*/  F2FP.F16.F32.PACK_AB R76, RZ, R76 ;  /* 0x0000004cff4c723e */ /* 0x000fce00000000ff */
[----:B-1----:R-:W-:Y:S02]  /*16e20*/  @P5 IMAD.MOV.U32 R2, RZ, RZ, R4 ;  /* 0x000000ffff025224 */ /* 0x002fe400078e0004 */
[----:B------:R-:W-:-:S05]  /*16e30*/  @P5 IMAD.MOV.U32 R3, RZ, RZ, R5 ;  /* 0x000000ffff035224 */ /* 0x000fca00078e0005 */
[----:B------:R1:W-:Y:S01]  /*16e40*/  @P5 STG.E.U16 desc[UR12][R2.64+0xd0], R76 ;  /* 0x0000d04c02005986 */ /* 0x0003e2000c10150c */
[C---:B------:R-:W-:Y:S02]  /*16e50*/  ISETP.GT.AND P5, PT, R0.reuse, 0xc0, P4 ;  /* 0x000000c00000780c */ /* 0x040fe400027a4270 */
[C---:B------:R-:W-:Y:S01]  /*16e60*/  ISETP.GT.AND P6, PT, R0.reuse, 0xc8, P6 ;  /* 0x000000c80000780c */ /* 0x040fe200037c4270 */
[----:B------:R-:W-:Y:S01]  /*16e70*/  FMUL R77, R77, UR14 ;  /* 0x0000000e4d4d7c20 */ /* 0x000fe20008400000 */
[----:B------:R-:W-:Y:S01]  /*16e80*/  ISETP.GT.AND P4, PT, R0, 0xc8, P4 ;  /* 0x000000c80000780c */ /* 0x000fe20002784270 */
[----:B------:R-:W-:-:S03]  /*16e90*/  FMUL R78, R78, UR14 ;  /* 0x0000000e4e4e7c20 */ /* 0x000fc60008400000 */
[----:B------:R-:W-:-:S05]  /*16ea0*/  F2FP.F16.F32.PACK_AB R77, RZ, R77 ;  /* 0x0000004dff4d723e */ /* 0x000fca00000000ff */
[----:B-1----:R-:W-:Y:S02]  /*16eb0*/  @P5 IMAD.MOV.U32 R2, RZ, RZ, R4 ;  /* 0x000000ffff025224 */ /* 0x002fe400078e0004 */
[----:B------:R-:W-:Y:S01]  /*16ec0*/  @P5 IMAD.MOV.U32 R3, RZ, RZ, R5 ;  /* 0x000000ffff035224 */ /* 0x000fe200078e0005 */
[----:B------:R-:W-:Y:S01]  /*16ed0*/  F2FP.F16.F32.PACK_AB R78, RZ, R78 ;  /* 0x0000004eff4e723e */ /* 0x000fe200000000ff */
[----:B------:R-:W-:-:S03]  /*16ee0*/  FMUL R79, R79, UR14 ;  /* 0x0000000e4f4f7c20 */ /* 0x000fc60008400000 */
[----:B------:R1:W-:Y:S01]  /*16ef0*/  @P5 STG.E.U16 desc[UR12][R2.64+0xd2], R77 ;  /* 0x0000d24d02005986 */ /* 0x0003e2000c10150c */
[----:B------:R-:W-:Y:S02]  /*16f00*/  ISETP.GT.AND P5, PT, R0, 0xc0, P2 ;  /* 0x000000c00000780c */ /* 0x000fe400017a4270 */
[----:B------:R-:W-:Y:S01]  /*16f10*/  F2FP.F16.F32.PACK_AB R79, RZ, R79 ;  /* 0x0000004fff4f723e */ /* 0x000fe200000000ff */
[----:B-1----:R-:W-:Y:S02]  /*16f20*/  @P6 IMAD.MOV.U32 R2, RZ, RZ, R14 ;  /* 0x000000ffff026224 */ /* 0x002fe400078e000e */
[----:B------:R-:W-:-:S05]  /*16f30*/  @P6 IMAD.MOV.U32 R3, RZ, RZ, R15 ;  /* 0x000000ffff036224 */ /* 0x000fca00078e000f */
[----:B------:R1:W-:Y:S01]  /*16f40*/  @P6 STG.E.U16 desc[UR12][R2.64+0xd0], R78 ;  /* 0x0000d04e02006986 */ /* 0x0003e2000c10150c */
[----:B------:R-:W-:Y:S01]  /*16f50*/  FMUL R80, R80, UR14 ;  /* 0x0000000e50507c20 */ /* 0x000fe20008400000 */
[----:B-1----:R-:W-:Y:S02]  /*16f60*/  @P4 IMAD.MOV.U32 R2, RZ, RZ, R14 ;  /* 0x000000ffff024224 */ /* 0x002fe400078e000e */
[----:B------:R-:W-:-:S05]  /*16f70*/  @P4 IMAD.MOV.U32 R3, RZ, RZ, R15 ;  /* 0x000000ffff034224 */ /* 0x000fca00078e000f */
[----:B------:R1:W-:Y:S01]  /*16f80*/  @P4 STG.E.U16 desc[UR12][R2.64+0xd2], R79 ;  /* 0x0000d24f02004986 */ /* 0x0003e2000c10150c */
[C---:B------:R-:W-:Y:S02]  /*16f90*/  ISETP.GT.AND P4, PT, R0.reuse, 0xc0, P3 ;  /* 0x000000c00000780c */ /* 0x040fe40001f84270 */
[C---:B------:R-:W-:Y:S01]  /*16fa0*/  ISETP.GT.AND P2, PT, R0.reuse, 0xc8, P2 ;  /* 0x000000c80000780c */ /* 0x040fe20001744270 */
[----:B------:R-:W-:Y:S01]  /*16fb0*/  FMUL R81, R81, UR14 ;  /* 0x0000000e51517c20 */ /* 0x000fe20008400000 */
[----:B------:R-:W-:Y:S02]  /*16fc0*/  F2FP.F16.F32.PACK_AB R80, RZ, R80 ;  /* 0x00000050ff50723e */ /* 0x000fe400000000ff */
[----:B------:R-:W-:Y:S01]  /*16fd0*/  ISETP.GT.AND P3, PT, R0, 0xc8, P3 ;  /* 0x000000c80000780c */ /* 0x000fe20001f64270 */
[----:B-1----:R-:W-:Y:S02]  /*16fe0*/  @P5 IMAD.MOV.U32 R2, RZ, RZ, R4 ;  /* 0x000000ffff025224 */ /* 0x002fe400078e0004 */
[----:B------:R-:W-:Y:S01]  /*16ff0*/  @P5 IMAD.MOV.U32 R3, RZ, RZ, R5 ;  /* 0x000000ffff035224 */ /* 0x000fe200078e0005 */
[----:B------:R-:W-:Y:S01]  /*17000*/  F2FP.F16.F32.PACK_AB R81, RZ, R81 ;  /* 0x00000051ff51723e */ /* 0x000fe200000000ff */
[----:B------:R-:W-:-:S03]  /*17010*/  FMUL R82, R82, UR14 ;  /* 0x0000000e52527c20 */ /* 0x000fc60008400000 */
[----:B------:R1:W-:Y:S01]  /*17020*/  @P5 STG.E.U16 desc[UR12][R2.64+0xe0], R80 ;  /* 0x0000e05002005986 */ /* 0x0003e2000c10150c */
[C---:B------:R-:W-:Y:S02]  /*17030*/  ISETP.GT.AND P6, PT, R0.reuse, 0xc0, P0 ;  /* 0x000000c00000780c */ /* 0x040fe400007c4270 */
[C---:B------:R-:W-:Y:S02]  /*17040*/  ISETP.GT.AND P5, PT, R0.reuse, 0xc0, P1 ;  /* 0x000000c00000780c */ /* 0x040fe40000fa4270 */
[----:B------:R-:W-:Y:S01]  /*17050*/  ISETP.GT.AND P0, PT, R0, 0xc8, P0 ;  /* 0x000000c80000780c */ /* 0x000fe20000704270 */
[----:B-1----:R-:W-:Y:S02]  /*17060*/  @P4 IMAD.MOV.U32 R2, RZ, RZ, R4 ;  /* 0x000000ffff024224 */ /* 0x002fe400078e0004 */
[----:B------:R-:W-:Y:S01]  /*17070*/  @P4 IMAD.MOV.U32 R3, RZ, RZ, R5 ;  /* 0x000000ffff034224 */ /* 0x000fe200078e0005 */
[----:B------:R-:W-:Y:S01]  /*17080*/  F2FP.F16.F32.PACK_AB R82, RZ, R82 ;  /* 0x00000052ff52723e */ /* 0x000fe200000000ff */
[----:B------:R-:W-:-:S03]  /*17090*/  FMUL R83, R83, UR14 ;  /* 0x0000000e53537c20 */ /* 0x000fc60008400000 */
[----:B------:R1:W-:Y:S01]  /*170a0*/  @P4 STG.E.U16 desc[UR12][R2.64+0xe2], R81 ;  /* 0x0000e25102004986 */ /* 0x0003e2000c10150c */
[----:B------:R-:W-:Y:S01]  /*170b0*/  FMUL R84, R84, UR14 ;  /* 0x0000000e54547c20 */ /* 0x000fe20008400000 */
[----:B------:R-:W-:Y:S01]  /*170c0*/  ISETP.GT.AND P1, PT, R0, 0xc8, P1 ;  /* 0x000000c80000780c */ /* 0x000fe20000f24270 */
[----:B------:R-:W-:Y:S01]  /*170d0*/  FMUL R85, R85, UR14 ;  /* 0x0000000e55557c20 */ /* 0x000fe20008400000 */
[----:B------:R-:W-:Y:S01]  /*170e0*/  F2FP.F16.F32.PACK_AB R83, RZ, R83 ;  /* 0x00000053ff53723e */ /* 0x000fe200000000ff */
[----:B------:R-:W-:Y:S01]  /*170f0*/  FMUL R86, R86, UR14 ;  /* 0x0000000e56567c20 */ /* 0x000fe20008400000 */
[----:B-1----:R-:W-:Y:S02]  /*17100*/  @P2 IMAD.MOV.U32 R2, RZ, RZ, R14 ;  /* 0x000000ffff022224 */ /* 0x002fe400078e000e */
[----:B------:R-:W-:-:S05]  /*17110*/  @P2 IMAD.MOV.U32 R3, RZ, RZ, R15 ;  /* 0x000000ffff032224 */ /* 0x000fca00078e000f */
[----:B------:R1:W-:Y:S01]  /*17120*/  @P2 STG.E.U16 desc[UR12][R2.64+0xe0], R82 ;  /* 0x0000e05202002986 */ /* 0x0003e2000c10150c */
[----:B------:R-:W-:Y:S01]  /*17130*/  F2FP.F16.F32.PACK_AB R84, RZ, R84 ;  /* 0x00000054ff54723e */ /* 0x000fe200000000ff */
[----:B------:R-:W-:Y:S01]  /*17140*/  @P5 IMAD.MOV.U32 R6, RZ, RZ, R4 ;  /* 0x000000ffff065224 */ /* 0x000fe200078e0004 */
[----:B------:R-:W-:Y:S01]  /*17150*/  F2FP.F16.F32.PACK_AB R85, RZ, R85 ;  /* 0x00000055ff55723e */ /* 0x000fe200000000ff */
[----:B------:R-:W-:Y:S01]  /*17160*/  @P5 IMAD.MOV.U32 R7, RZ, RZ, R5 ;  /* 0x000000ffff075224 */ /* 0x000fe200078e0005 */
[----:B------:R-:W-:Y:S01]  /*17170*/  F2FP.F16.F32.PACK_AB R86, RZ, R86 ;  /* 0x00000056ff56723e */ /* 0x000fe200000000ff */
[----:B-1----:R-:W-:Y:S02]  /*17180*/  @P3 IMAD.MOV.U32 R2, RZ, RZ, R14 ;  /* 0x000000ffff023224 */ /* 0x002fe400078e000e */
[----:B------:R-:W-:-:S05]  /*17190*/  @P3 IMAD.MOV.U32 R3, RZ, RZ, R15 ;  /* 0x000000ffff033224 */ /* 0x000fca00078e000f */
[----:B------:R1:W-:Y:S04]  /*171a0*/  @P3 STG.E.U16 desc[UR12][R2.64+0xe2], R83 ;  /* 0x0000e25302003986 */ /* 0x0003e8000c10150c */
[----:B------:R2:W-:Y:S04]  /*171b0*/  @P6 STG.E.U16 desc[UR12][R4.64+0xf0], R84 ;  /* 0x0000f05404006986 */ /* 0x0005e8000c10150c */
[----:B------:R2:W-:Y:S01]  /*171c0*/  @P5 STG.E.U16 desc[UR12][R6.64+0xf2], R85 ;  /* 0x0000f25506005986 */ /* 0x0005e2000c10150c */
[----:B-1----:R-:W-:Y:S02]  /*171d0*/  @P0 IMAD.MOV.U32 R2, RZ, RZ, R14 ;  /* 0x000000ffff020224 */ /* 0x002fe400078e000e */
[----:B------:R-:W-:-:S02]  /*171e0*/  @P0 IMAD.MOV.U32 R3, RZ, RZ, R15 ;  /* 0x000000ffff030224 */ /* 0x000fc400078e000f */
[----:B------:R-:W-:-:S03]  /*171f0*/  FMUL R87, R87, UR14 ;  /* 0x0000000e57577c20 */ /* 0x000fc60008400000 */
[----:B------:R2:W-:Y:S01]  /*17200*/  @P0 STG.E.U16 desc[UR12][R2.64+0xf0], R86 ;  /* 0x0000f05602000986 */ /* 0x0005e2000c10150c */
[----:B------:R-:W-:Y:S05]  /*17210*/  @!P1 EXIT ;  /* 0x000000000000994d */ /* 0x000fea0003800000 */
[----:B------:R-:W-:-:S05]  /*17220*/  F2FP.F16.F32.PACK_AB R87, RZ, R87 ;  /* 0x00000057ff57723e */ /* 0x000fca00000000ff */
[----:B------:R-:W-:Y:S01]  /*17230*/  STG.E.U16 desc[UR12][R14.64+0xf2], R87 ;  /* 0x0000f2570e007986 */ /* 0x000fe2000c10150c */
[----:B------:R-:W-:Y:S05]  /*17240*/  EXIT ;  /* 0x000000000000794d */ /* 0x000fea0003800000 */
.L_x_14:
[----:B------:R-:W-:-:S13]  /*17250*/  ISETP.NE.AND P0, PT, RZ, UR6, PT ;  /* 0x00000006ff007c0c */ /* 0x000fda000bf05270 */
[----:B------:R-:W-:Y:S05]  /*17260*/  @P0 EXIT ;  /* 0x000000000000094d */ /* 0x000fea0003800000 */
[----:B------:R-:W-:-:S13]  /*17270*/  ELECT P0, URZ, PT ;  /* 0x00000000003f782f */ /* 0x000fda0003800000 */
[----:B------:R-:W-:Y:S05]  /*17280*/  @!P0 BRA `(.L_x_531) ;  /* 0x0000000800988947 */ /* 0x000fea0003800000 */
[----:B------:R-:W-:-:S06]  /*17290*/  UISETP.GE.AND UP0, UPT, UR52, 0x1, UPT ;  /* 0x000000013400788c */ /* 0x000fcc000bf06270 */
[----:B------:R-:W-:-:S13]  /*172a0*/  PLOP3.LUT P0, PT, PT, PT, UP0, 0x80, 0x0 ;  /* 0x000000000000781c */ /* 0x000fda0003f0f008 */
[----:B------:R-:W-:Y:S05]  /*172b0*/  @!P0 BRA `(.L_x_531) ;  /* 0x00000008008c8947 */ /* 0x000fea0003800000 */
[----:B------:R-:W0:Y:S01]  /*172c0*/  S2R R12, SR_CgaCtaId ;  /* 0x00000000000c7919 */ /* 0x000e220000008800 */
[----:B------:R-:W1:Y:S01]  /*172d0*/  LDC.64 R2, c[0x0][0x4f8] ;  /* 0x00013e00ff027b82 */ /* 0x000e620000000a00 */
[----:B------:R-:W-:Y:S01]  /*172e0*/  ULDC.64 UR4, c[0x0][0x4c0] ;  /* 0x0001300000047ab9 */ /* 0x000fe20000000a00 */
[----:B------:R-:W-:Y:S01]  /*172f0*/  ULDC UR6, c[0x0][0x4c8] ;  /* 0x0001320000067ab9 */ /* 0x000fe20000000800 */
[----:B------:R-:W-:Y:S01]  /*17300*/  IMAD.U32 R6, RZ, RZ, UR5 ;  /* 0x00000005ff067e24 */ /* 0x000fe2000f8e00ff */
[----:B------:R-:W-:Y:S01]  /*17310*/  LOP3.LUT P0, RZ, R9, 0x1f, RZ, 0xc0, !PT ;  /* 0x0000001f09ff7812 */ /* 0x000fe2000780c0ff */
[----:B------:R-:W-:Y:S01]  /*17320*/  IMAD.U32 R11, RZ, RZ, UR6 ;  /* 0x00000006ff0b7e24 */ /* 0x000fe2000f8e00ff */
[C---:B------:R-:W-:Y:S01]  /*17330*/  ISETP.NE.AND P2, PT, R7.reuse, RZ, PT ;  /* 0x000000ff0700720c */ /* 0x040fe20003f45270 */
[----:B------:R-:W-:Y:S01]  /*17340*/  IMAD.U32 R13, RZ, RZ, UR44 ;  /* 0x0000002cff0d7e24 */ /* 0x000fe2000f8e00ff */
[----:B------:R-:W2:Y:S01]  /*17350*/  LDC R0, c[0x0][0x500] ;  /* 0x00014000ff007b82 */ /* 0x000ea20000000800 */
[----:B------:R-:W-:Y:S01]  /*17360*/  IMAD.U32 R5, RZ, RZ, UR4 ;  /* 0x00000004ff057e24 */ /* 0x000fe2000f8e00ff */
[----:B------:R-:W-:Y:S01]  /*17370*/  ISETP.NE.OR P0, PT, R7, RZ, !P0 ;  /* 0x000000ff0700720c */ /* 0x000fe20004705670 */
[----:B------:R-:W-:-:S02]  /*17380*/  IMAD.SHL.U32 R13, R13, 0x80, RZ ;  /* 0x000000800d0d7824 */ /* 0x000fc400078e00ff */
[----:B------:R-:W-:Y:S02]  /*17390*/  IMAD.MOV.U32 R18, RZ, RZ, RZ ;  /* 0x000000ffff127224 */ /* 0x000fe400078e00ff */
[----:B------:R-:W-:Y:S02]  /*173a0*/  VIADD R19, R13, 0x40 ;  /* 0x000000400d137836 */ /* 0x000fe40000000000 */
[----:B-1----:R-:W-:Y:S02]  /*173b0*/  IMAD R9, R6, UR46, R3 ;  /* 0x0000002e06097c24 */ /* 0x002fe4000f8e0203 */
[----:B------:R-:W-:Y:S02]  /*173c0*/  IMAD.U32 R3, RZ, RZ, UR15 ;  /* 0x0000000fff037e24 */ /* 0x000fe4000f8e00ff */
[----:B------:R-:W-:Y:S02]  /*173d0*/  IMAD R8, R5, UR45, R2 ;  /* 0x0000002d05087c24 */ /* 0x000fe4000f8e0202 */
[----:B------:R-:W-:Y:S01]  /*173e0*/  IMAD.MOV.U32 R5, RZ, RZ, RZ ;  /* 0x000000ffff057224 */ /* 0x000fe200078e00ff */
[----:B------:R-:W-:Y:S01]  /*173f0*/  LOP3.LUT R3, R3, 0x2, RZ, 0xfc, !PT ;  /* 0x0000000203037812 */ /* 0x000fe200078efcff */
[----:B--2---:R-:W-:-:S02]  /*17400*/  IMAD R10, R11, UR23, R0 ;  /* 0x000000170b0a7c24 */ /* 0x004fc4000f8e0200 */
[----:B0-----:R-:W-:Y:S02]  /*17410*/  IMAD.SHL.U32 R0, R12, 0x400, RZ ;  /* 0x000004000c007824 */ /* 0x001fe400078e00ff */
[----:B------:R-:W-:Y:S02]  /*17420*/  IMAD.SHL.U32 R11, R4, 0x100, RZ ;  /* 0x00000100040b7824 */ /* 0x000fe400078e00ff */
[----:B------:R-:W-:Y:S01]  /*17430*/  IMAD.MOV.U32 R4, RZ, RZ, 0x1 ;  /* 0x00000001ff047424 */ /* 0x000fe200078e00ff */
[----:B------:R-:W-:Y:S01]  /*17440*/  LOP3.LUT R0, R0, 0x400, RZ, 0xc0, !PT ;  /* 0x0000040000007812 */ /* 0x000fe200078ec0ff */
[----:B------:R-:W-:Y:S02]  /*17450*/  IMAD.U32 R6, RZ, RZ, UR47 ;  /* 0x0000002fff067e24 */ /* 0x000fe4000f8e00ff */
[----:B------:R-:W-:Y:S02]  /*17460*/  IMAD.SHL.U32 R2, R12, 0x10, RZ ;  /* 0x000000100c027824 */ /* 0x000fe400078e00ff */
[----:B------:R-:W-:-:S02]  /*17470*/  VIADD R15, R11, 0x40 ;  /* 0x000000400b0f7836 */ /* 0x000fc40000000000 */
[C---:B------:R-:W-:Y:S02]  /*17480*/  VIADD R16, R11.reuse, 0x80 ;  /* 0x000000800b107836 */ /* 0x040fe40000000000 */
[----:B------:R-:W-:-:S07]  /*17490*/  VIADD R17, R11, 0xc0 ;  /* 0x000000c00b117836 */ /* 0x000fce0000000000 */
.L_x_535:
[----:B------:R-:W0:Y:S01]  /*174a0*/  S2R R12, SR_CgaCtaId ;  /* 0x00000000000c7919 */ /* 0x000e220000008800 */
[----:B------:R-:W-:-:S04]  /*174b0*/  MOV R7, 0x400 ;  /* 0x0000040000077802 */ /* 0x000fc80000000f00 */
[----:B0-----:R-:W-:Y:S02]  /*174c0*/  LEA R14, R12, R7, 0x18 ;  /* 0x000000070c0e7211 */ /* 0x001fe400078ec0ff */
[----:B------:R-:W-:-:S03]  /*174d0*/  SHF.L.U32 R7, R4, 0x1f, RZ ;  /* 0x0000001f04077819 */ /* 0x000fc600000006ff */
[----:B------:R-:W-:-:S07]  /*174e0*/  IMAD R12, R5, 0x8, R14 ;  /* 0x00000008050c7824 */ /* 0x000fce00078e020e */
.L_x_532:
[----:B0-----:R0:W1:Y:S02]  /*174f0*/  SYNCS.PHASECHK.TRANS64.TRYWAIT P1, [R12+URZ+0x36048], R7 ;  /* 0x036048070c0075a7 */ /* 0x001064000802017f */
[----:B-1----:R-:W-:Y:S05]  /*17500*/  @!P1 NANOSLEEP.SYNCS 0x989680 ;  /* 0x009896800000995d */ /* 0x002fea0003900000 */
[----:B------:R-:W1:Y:S02]  /*17510*/  @!P1 SYNCS.PHASECHK.TRANS64 P1, [R12+URZ+0x36048], R7 ;  /* 0x036048070c0095a7 */ /* 0x000e64000802007f */
[----:B-1----:R-:W-:Y:S05]  /*17520*/  @!P1 BRA `(.L_x_532) ;  /* 0xfffffffc00f09947 */ /* 0x002fea000383ffff */
[----:B0-----:R-:W0:Y:S02]  /*17530*/  @!P2 LDC R7, c[0x0][0x580] ;  /* 0x00016000ff07ab82 */ /* 0x001e240000000800 */
[----:B0-----:R0:W-:Y:S02]  /*17540*/  @!P2 SYNCS.ARRIVE.TRANS64 RZ, [R12+URZ+0x36000], R7 ;  /* 0x036000070cffa9a7 */ /* 0x0011e4000800003f */
[----:B0-----:R-:W-:-:S04]  /*17550*/  PRMT R7, R3, 0x9910, RZ ;  /* 0x0000991003077816 */ /* 0x001fc800000000ff */
[----:B------:R-:W-:-:S13]  /*17560*/  ISETP.NE.AND P1, PT, R7, 0x2, PT ;  /* 0x000000020700780c */ /* 0x000fda0003f25270 */
[----:B------:R-:W-:Y:S05]  /*17570*/  @P1 BRA `(.L_x_533) ;  /* 0x0000000000041947 */ /* 0x000fea0003800000 */
[----:B------:R-:W-:Y:S01]  /*17580*/  BPT.TRAP 0x1 ;  /* 0x000000040000795c */ /* 0x000fe20000300000 */
.L_x_533:
[----:B------:R-:W-:Y:S05]  /*17590*/  @P0 BRA `(.L_x_534) ;  /* 0x0000000000040947 */ /* 0x000fea0003800000 */
[----:B------:R-:W-:Y:S01]  /*175a0*/  BPT.TRAP 0x1 ;  /* 0x000000040000795c */ /* 0x000fe20000300000 */
.L_x_534:
[----:B------:R-:W-:Y:S01]  /*175b0*/  R2UR UR35, R18 ;  /* 0x00000000122372ca */ /* 0x000fe200000e0000 */
[----:B------:R-:W-:Y:S01]  /*175c0*/  ULDC UR11, c[0x0][0x490] ;  /* 0x00012400000b7ab9 */ /* 0x000fe20000000800 */
[----:B------:R-:W-:Y:S01]  /*175d0*/  R2UR UR8, R2 ;  /* 0x00000000020872ca */ /* 0x000fe200000e0000 */
[----:B------:R-:W-:Y:S01]  /*175e0*/  UISETP.NE.AND UP0, UPT, UR11, 0x1, UPT ;  /* 0x000000010b00788c */ /* 0x000fe2000bf05270 */
[----:B------:R-:W-:Y:S01]  /*175f0*/  IMAD R7, R5, 0x1000, R0 ;  /* 0x0000100005077824 */ /* 0x000fe200078e0200 */
[----:B------:R-:W-:Y:S01]  /*17600*/  ULDC UR6, c[0x0][0x49c] ;  /* 0x0001270000067ab9 */ /* 0x000fe20000000800 */
[----:B------:R-:W-:Y:S01]  /*17610*/  R2UR UR33, R12 ;  /* 0x000000000c2172ca */ /* 0x000fe200000e0000 */
[----:B------:R-:W-:Y:S01]  /*17620*/  UISETP.NE.AND UP1, UPT, UR6, 0x1, UPT ;  /* 0x000000010600788c */ /* 0x000fe2000bf25270 */
[----:B------:R-:W-:Y:S01]  /*17630*/  IMAD R7, R7, 0x2, R14 ;  /* 0x0000000207077824 */ /* 0x000fe200078e020e */
[----:B------:R-:W-:Y:S01]  /*17640*/  R2UR UR32, R5 ;  /* 0x00000000052072ca */ /* 0x000fe200000e0000 */
[----:B------:R-:W-:Y:S01]  /*17650*/  IMAD.MOV.U32 R12, RZ, RZ, 0x3 ;  /* 0x00000003ff0c7424 */ /* 0x000fe200078e00ff */
[----:B------:R-:W-:Y:S01]  /*17660*/  ULDC.64 UR42, c[0x0][0x4d0] ;  /* 0x00013400002a7ab9 */ /* 0x000fe20000000a00 */
[----:B------:R-:W-:Y:S01]  /*17670*/  ULDC.64 UR40, c[0x0][0x4f0] ;  /* 0x00013c0000287ab9 */ /* 0x000fe20000000a00 */
[----:B------:R-:W-:Y:S01]  /*17680*/  USHF.L.U32 UR35, UR35, 0x5, URZ ;  /* 0x0000000523237899 */ /* 0x000fe2000800063f */
[----:B------:R-:W-:Y:S01]  /*17690*/  R2UR UR34, R11 ;  /* 0x000000000b2272ca */ /* 0x000fe200000e0000 */
[----:B------:R-:W-:Y:S01]  /*176a0*/  @UP0 ULDC UR12, c[0x0][0x494] ;  /* 0x00012500000c0ab9 */ /* 0x000fe20000000800 */
[----:B------:R-:W-:Y:S01]  /*176b0*/  @UP0 ULDC UR4, c[0x0][0x494] ;  /* 0x0001250000040ab9 */ /* 0x000fe20000000800 */
[----:B------:R-:W-:Y:S01]  /*176c0*/  ULOP3.LUT UR8, UR35, 0x10, UR8, 0xf8, !UPT ;  /* 0x0000001023087892 */ /* 0x000fe2000f8ef808 */
[C---:B------:R-:W-:Y:S01]  /*176d0*/  ISETP.GT.AND P3, PT, R6.reuse, 0x1, PT ;  /* 0x000000010600780c */ /* 0x040fe20003f64270 */
[----:B------:R-:W-:Y:S01]  /*176e0*/  @UP0 ULDC UR9, c[0x0][0x498] ;  /* 0x0001260000090ab9 */ /* 0x000fe20000000800 */
[----:B------:R-:W-:Y:S01]  /*176f0*/  @UP0 ULDC UR7, c[0x0][0x498] ;  /* 0x0001260000070ab9 */ /* 0x000fe20000000800 */
[----:B------:R-:W-:Y:S01]  /*17700*/  UIMAD.WIDE.U32 UR12, UR8, UR12, URZ ;  /* 0x0000000c080c72a5 */ /* 0x000fe2000f8e003f */
[----:B------:R-:W-:Y:S01]  /*17710*/  VIADD R5, R5, 0x1 ;  /* 0x0000000105057836 */ /* 0x000fe20000000000 */
[----:B------:R-:W-:Y:S01]  /*17720*/  UIMAD.WIDE.U32 UR4, UR8, UR4, URZ ;  /* 0x00000004080472a5 */ /* 0x000fe2000f8e003f */
[----:B------:R-:W-:Y:S01]  /*17730*/  VIADD R6, R6, 0xffffffff ;  /* 0xffffffff06067836 */ /* 0x000fe20000000000 */
[----:B------:R-:W-:Y:S01]  /*17740*/  UMOV UR18, UR8 ;  /* 0x0000000800127c82 */ /* 0x000fe20008000000 */
[----:B------:R-:W-:Y:S01]  /*17750*/  @UP0 USHF.R.U32.HI UR18, URZ, UR9, UR13 ;  /* 0x000000093f120299 */ /* 0x000fe2000801160d */
[C---:B------:R-:W-:Y:S01]  /*17760*/  ISETP.NE.AND P1, PT, R5.reuse, 0x9, PT ;  /* 0x000000090500780c */ /* 0x040fe20003f25270 */
[----:B------:R-:W-:Y:S01]  /*17770*/  UMOV UR10, UR8 ;  /* 0x00000008000a7c82 */ /* 0x000fe20008000000 */
[----:B------:R-:W-:Y:S01]  /*17780*/  @UP1 ULDC.64 UR24, c[0x0][0x4a0] ;  /* 0x0001280000181ab9 */ /* 0x000fe20000000a00 */
[----:B------:R-:W-:Y:S01]  /*17790*/  @UP0 USHF.R.U32.HI UR10, URZ, UR7, UR5 ;  /* 0x000000073f0a0299 */ /* 0x000fe20008011605 */
[----:B------:R-:W-:Y:S01]  /*177a0*/  R2UR UR4, R14 ;  /* 0x000000000e0472ca */ /* 0x000fe200000e0000 */
[----:B------:R-:W-:Y:S01]  /*177b0*/  UIMAD.WIDE.U32 UR16, UR18, UR24, URZ ;  /* 0x00000018121072a5 */ /* 0x000fe2000f8e003f */
[----:B------:R-:W-:Y:S01]  /*177c0*/  VIADD R18, R18, 0x1 ;  /* 0x0000000112127836 */ /* 0x000fe20000000000 */
[----:B------:R-:W-:Y:S01]  /*177d0*/  @UP1 ULDC.64 UR20, c[0x0][0x4a0] ;  /* 0x0001280000141ab9 */ /* 0x000fe20000000a00 */
[----:B------:R-:W-:Y:S01]  /*177e0*/  UMOV UR9, UR18 ;  /* 0x0000001200097c82 */ /* 0x000fe20008000000 */
[----:B------:R-:W-:Y:S01]  /*177f0*/  UIMAD.WIDE.U32 UR12, UR10, UR20, URZ ;  /* 0x000000140a0c72a5 */ /* 0x000fe2000f8e003f */
[----:B------:R-:W-:Y:S01]  /*17800*/  SEL R5, R5, RZ, P1 ;  /* 0x000000ff05057207 */ /* 0x000fe20000800000 */
[----:B------:R-:W-:Y:S01]  /*17810*/  UMOV UR5, UR10 ;  /* 0x0000000a00057c82 */ /* 0x000fe20008000000 */
[----:B------:R-:W-:-:S02]  /*17820*/  @UP1 USHF.R.U32.HI UR9, URZ, UR25, UR17 ;  /* 0x000000193f091299 */ /* 0x000fc40008011611 */
[----:B------:R-:W-:Y:S01]  /*17830*/  @UP1 USHF.R.U32.HI UR5, URZ, UR21, UR13 ;  /* 0x000000153f051299 */ /* 0x000fe2000801160d */
[----:B------:R-:W-:Y:S01]  /*17840*/  R2UR UR21, R7 ;  /* 0x00000000071572ca */ /* 0x000fe200000e0000 */
[----:B------:R-:W-:Y:S01]  /*17850*/  ULDC UR17, c[0x0][0x4a8] ;  /* 0x00012a0000117ab9 */ /* 0x000fe20000000800 */
[----:B------:R-:W-:Y:S01]  /*17860*/  IMAD.U32 R7, R9, 0x20, R8 ;  /* 0x0000002009077824 */ /* 0x000fe200078e0008 */
[----:B------:R-:W-:Y:S02]  /*17870*/  UISETP.NE.AND UP0, UPT, UR17, 0x1, UPT ;  /* 0x000000011100788c */ /* 0x000fe4000bf05270 */
[----:B------:R-:W-:Y:S01]  /*17880*/  UIADD3 UR19, -UR10, URZ, URZ ;  /* 0x0000003f0a137290 */ /* 0x000fe2000fffe13f */
[----:B------:R-:W-:Y:S01]  /*17890*/  IMAD.U32 R7, R10, 0x400, R7 ;  /* 0x000004000a077824 */ /* 0x000fe200078e0007 */
[----:B------:R-:W-:Y:S02]  /*178a0*/  UIADD3 UR14, -UR18, URZ, URZ ;  /* 0x0000003f120e7290 */ /* 0x000fe4000fffe13f */
[----:B------:R-:W-:-:S02]  /*178b0*/  UIMAD UR19, UR11, UR19, UR8 ;  /* 0x000000130b1372a4 */ /* 0x000fc4000f8e0208 */
[----:B------:R-:W-:Y:S01]  /*178c0*/  UIMAD UR11, UR11, UR14, UR8 ;  /* 0x0000000e0b0b72a4 */ /* 0x000fe2000f8e0208 */
[----:B------:R-:W-:Y:S01]  /*178d0*/  R2UR UR50, R7 ;  /* 0x00000000073272ca */ /* 0x000fe200000e0000 */
[----:B------:R-:W-:Y:S01]  /*178e0*/  ULDC UR12, c[0x0][0x4cc] ;  /* 0x00013300000c7ab9 */ /* 0x000fe20000000800 */
[----:B------:R-:W-:Y:S01]  /*178f0*/  ULDC UR13, c[0x0][0x4ec] ;  /* 0x00013b00000d7ab9 */ /* 0x000fe20000000800 */
[----:B------:R-:W-:Y:S01]  /*17900*/  @UP0 ULDC UR20, c[0x0][0x4ac] ;  /* 0x00012b0000140ab9 */ /* 0x000fe20000000800 */
[----:B------:R-:W-:Y:S01]  /*17910*/  @UP0 ULDC UR22, c[0x0][0x4ac] ;  /* 0x00012b0000160ab9 */ /* 0x000fe20000000800 */
[----:B------:R-:W-:Y:S01]  /*17920*/  UIADD3 UR16, UR21, 0x24000, URZ ;  /* 0x0002400015107890 */ /* 0x000fe2000fffe03f */
[----:B------:R-:W-:Y:S01]  /*17930*/  PRMT R7, R12, 0x7610, R7 ;  /* 0x000076100c077816 */ /* 0x000fe20000000007 */
[----:B------:R-:W-:Y:S02]  /*17940*/  UIADD3 UR8, UR21, 0x25000, URZ ;  /* 0x0002500015087890 */ /* 0x000fe4000fffe03f */
[----:B------:R-:W-:Y:S01]  /*17950*/  UIADD3 UR30, -UR5, URZ, URZ ;  /* 0x0000003f051e7290 */ /* 0x000fe2000fffe13f */
[----:B------:R-:W-:Y:S01]  /*17960*/  R2UR UR51, R7 ;  /* 0x00000000073372ca */ /* 0x000fe200000e0000 */
[----:B------:R-:W-:Y:S01]  /*17970*/  UIMAD UR19, UR19, UR12, UR13 ;  /* 0x0000000c131372a4 */ /* 0x000fe2000f8e020d */
[----:B------:R-:W-:Y:S01]  /*17980*/  SEL R7, RZ, 0x1, P1 ;  /* 0x00000001ff077807 */ /* 0x000fe20000800000 */
[----:B------:R-:W-:-:S02]  /*17990*/  UIMAD UR11, UR11, UR12, UR13 ;  /* 0x0000000c0b0b72a4 */ /* 0x000fc4000f8e020d */
[----:B------:R-:W-:Y:S01]  /*179a0*/  UIMAD.WIDE.U32 UR20, UR5, UR20, URZ ;  /* 0x00000014051472a5 */ /* 0x000fe2000f8e003f */
[----:B------:R-:W-:Y:S01]  /*179b0*/  LOP3.LUT R4, R4, R7, RZ, 0x3c, !PT ;  /* 0x0000000704047212 */ /* 0x000fe200078e3cff */
[----:B------:R-:W-:Y:S02]  /*179c0*/  UIADD3 UR54, -UR9, URZ, URZ ;  /* 0x0000003f09367290 */ /* 0x000fe4000fffe13f */
[----:B------:R-:W-:Y:S01]  /*179d0*/  UIMAD.WIDE.U32 UR12, UR9, UR22, URZ ;  /* 0x00000016090c72a5 */ /* 0x000fe2000f8e003f */
[----:B------:R-:W-:Y:S01]  /*179e0*/  @UP0 ULDC UR53, c[0x0][0x4b0] ;  /* 0x00012c0000350ab9 */ /* 0x000fe20000000800 */
[----:B------:R-:W-:Y:S01]  /*179f0*/  @UP0 ULDC UR26, c[0x0][0x4b0] ;  /* 0x00012c00001a0ab9 */ /* 0x000fe20000000800 */
[----:B------:R-:W-:Y:S01]  /*17a00*/  UMOV UR22, UR5 ;  /* 0x0000000500167c82 */ /* 0x000fe20008000000 */
[----:B------:R-:W-:Y:S01]  /*17a10*/  UIMAD UR10, UR6, UR30, UR10 ;  /* 0x0000001e060a72a4 */ /* 0x000fe2000f8e020a */
[----:B------:R-:W-:Y:S01]  /*17a20*/  R2UR UR30, R15 ;  /* 0x000000000f1e72ca */ /* 0x000fe200000e0000 */
[----:B------:R-:W-:Y:S01]  /*17a30*/  UMOV UR14, UR9 ;  /* 0x00000009000e7c82 */ /* 0x000fe20008000000 */
[----:B------:R-:W-:Y:S01]  /*17a40*/  UIMAD UR6, UR6, UR54, UR18 ;  /* 0x00000036060672a4 */ /* 0x000fe2000f8e0212 */
[----:B------:R-:W-:Y:S01]  /*17a50*/  R2UR UR18, R13 ;  /* 0x000000000d1272ca */ /* 0x000fe200000e0000 */
[----:B------:R-:W-:-:S02]  /*17a60*/  @UP0 USHF.R.U32.HI UR22, URZ, UR53, UR21 ;  /* 0x000000353f160299 */ /* 0x000fc40008011615 */
[----:B------:R-:W-:Y:S01]  /*17a70*/  @UP0 USHF.R.U32.HI UR14, URZ, UR26, UR13 ;  /* 0x0000001a3f0e0299 */ /* 0x000fe2000801160d */
[----:B------:R-:W-:Y:S01]  /*17a80*/  R2UR UR26, R16 ;  /* 0x00000000101a72ca */ /* 0x000fe200000e0000 */
[----:B------:R-:W-:Y:S01]  /*17a90*/  ULDC.64 UR24, c[0x0][0x198] ;  /* 0x0000660000187ab9 */ /* 0x000fe20000000a00 */
[----:B------:R-:W-:Y:S02]  /*17aa0*/  UIADD3 UR21, -UR22, URZ, URZ ;  /* 0x0000003f16157290 */ /* 0x000fe4000fffe13f */
[----:B------:R-:W-:Y:S02]  /*17ab0*/  UIADD3 UR36, UP1, UR24, 0xf0, URZ ;  /* 0x000000f018247890 */ /* 0x000fe4000ff3e03f */
[----:B------:R-:W-:Y:S02]  /*17ac0*/  ULEA UR32, UR32, UR4, 0xe ;  /* 0x0000000420207291 */ /* 0x000fe4000f8e703f */
[----:B------:R-:W-:Y:S02]  /*17ad0*/  UIADD3 UR13, -UR14, URZ, URZ ;  /* 0x0000003f0e0d7290 */ /* 0x000fe4000fffe13f */
[----:B------:R-:W-:Y:S01]  /*17ae0*/  UIMAD UR12, UR6, UR42, UR40 ;  /* 0x0000002a060c72a4 */ /* 0x000fe2000f8e0228 */
[----:B------:R-:W-:Y:S01]  /*17af0*/  R2UR UR6, R17 ;  /* 0x00000000110672ca */ /* 0x000fe200000e0000 */
[----:B------:R-:W-:-:S02]  /*17b00*/  UIADD3 UR48, UP2, UR24, 0x1f0, URZ ;  /* 0x000001f018307890 */ /* 0x000fc4000ff5e03f */
[----:B------:R-:W-:Y:S02]  /*17b10*/  UIADD3 UR33, UR33, 0x36000, URZ ;  /* 0x0003600021217890 */ /* 0x000fe4000fffe03f */
[----:B------:R-:W-:Y:S02]  /*17b20*/  UIADD3.X UR37, URZ, UR25, URZ, UP1, !UPT ;  /* 0x000000193f257290 */ /* 0x000fe40008ffe43f */
[----:B------:R-:W-:Y:S01]  /*17b30*/  UIMAD UR20, UR10, UR42, UR40 ;  /* 0x0000002a0a1472a4 */ /* 0x000fe2000f8e0228 */
[----:B------:R-:W-:Y:S01]  /*17b40*/  R2UR UR10, R19 ;  /* 0x00000000130a72ca */ /* 0x000fe200000e0000 */
[----:B------:R-:W-:Y:S02]  /*17b50*/  UIMAD UR21, UR17, UR21, UR5 ;  /* 0x00000015111572a4 */ /* 0x000fe4000f8e0205 */
[----:B------:R-:W-:Y:S02]  /*17b60*/  UIADD3 UR28, UR32, 0x1000, URZ ;  /* 0x00001000201c7890 */ /* 0x000fe4000fffe03f */
[----:B------:R-:W-:-:S02]  /*17b70*/  UIMAD UR13, UR17, UR13, UR9 ;  /* 0x0000000d110d72a4 */ /* 0x000fc4000f8e0209 */
[----:B------:R-:W-:Y:S02]  /*17b80*/  UIADD3 UR24, UR32, 0x2000, URZ ;  /* 0x0000200020187890 */ /* 0x000fe4000fffe03f */
[----:B------:R-:W-:Y:S02]  /*17b90*/  UIADD3 UR4, UR32, 0x3000, URZ ;  /* 0x0000300020047890 */ /* 0x000fe4000fffe03f */
[----:B------:R-:W-:Y:S02]  /*17ba0*/  UIADD3.X UR49, URZ, UR25, URZ, UP2, !UPT ;  /* 0x000000193f317290 */ /* 0x000fe400097fe43f */
[----:B------:R-:W-:Y:S02]  /*17bb0*/  UIMAD UR21, UR21, UR43, UR41 ;  /* 0x0000002b151572a4 */ /* 0x000fe4000f8e0229 */
[----:B------:R-:W-:Y:S02]  /*17bc0*/  UPRMT UR50, UR50, 0x5410, UR51 ;  /* 0x0000541032327896 */ /* 0x000fe40008000033 */
[----:B------:R-:W-:Y:S01]  /*17bd0*/  UIMAD UR13, UR13, UR43, UR41 ;  /* 0x0000002b0d0d72a4 */ /* 0x000fe2000f8e0229 */
[----:B------:R-:W-:Y:S01]  /*17be0*/  UMOV UR38, 0x0 ;  /* 0x0000000000267882 */ /* 0x000fe20000000000 */
[----:B------:R-:W-:Y:S01]  /*17bf0*/  UMOV UR39, 0x10000000 ;  /* 0x1000000000277882 */ /* 0x000fe20000000000 */
[----:B------:R-:W-:Y:S01]  /*17c00*/  UMOV UR29, UR33 ;  /* 0x00000021001d7c82 */ /* 0x000fe20008000000 */
[----:B------:R-:W-:Y:S01]  /*17c10*/  UMOV UR31, UR35 ;  /* 0x00000023001f7c82 */ /* 0x000fe20008000000 */
[----:B------:R-:W-:Y:S01]  /*17c20*/  UMOV UR25, UR33 ;  /* 0x0000002100197c82 */ /* 0x000fe20008000000 */
[----:B------:R-:W-:Y:S01]  /*17c30*/  UMOV UR27, UR35 ;  /* 0x00000023001b7c82 */ /* 0x000fe20008000000 */
[----:B------:R0:W-:Y:S01]  /*17c40*/  UTMALDG.2D [UR32], [UR36], desc[UR38] ;  /* 0x00002620240075b4 */ /* 0x0001e20008009000 */
[----:B------:R-:W-:Y:S01]  /*17c50*/  UMOV UR7, UR35 ;  /* 0x0000002300077c82 */ /* 0x000fe20008000000 */
[----:B------:R-:W-:Y:S01]  /*17c60*/  UMOV UR5, UR33 ;  /* 0x0000002100057c82 */ /* 0x000fe20008000000 */
[----:B------:R-:W-:Y:S01]  /*17c70*/  UMOV UR17, UR33 ;  /* 0x0000002100117c82 */ /* 0x000fe20008000000 */
[----:B------:R-:W-:Y:S01]  /*17c80*/  UMOV UR9, UR33 ;  /* 0x0000002100097c82 */ /* 0x000fe20008000000 */
[----:B------:R0:W-:Y:S01]  /*17c90*/  UTMALDG.2D [UR28], [UR36], desc[UR38] ;  /* 0x0000261c240075b4 */ /* 0x0001e20008009000 */
[----:B------:R0:W-:Y:S01]  /*17ca0*/  UTMALDG.2D [UR24], [UR36], desc[UR38] ;  /* 0x00002618240075b4 */ /* 0x0001e20008009000 */
[----:B------:R0:W-:Y:S01]  /*17cb0*/  UTMALDG.2D [UR4], [UR36], desc[UR38] ;  /* 0x00002604240075b4 */ /* 0x0001e20008009000 */
[----:B------:R0:W-:Y:S01]  /*17cc0*/  UTMALDG.5D.IM2COL.MULTICAST [UR16], [UR48], UR50 ;  /* 0x00000010300073b4 */ /* 0x0001e20008060832 */
[----:B------:R0:W-:Y:S02]  /*17cd0*/  UTMALDG.5D.IM2COL.MULTICAST [UR8], [UR48], UR50 ;  /* 0x00000008300073b4 */ /* 0x0001e40008060832 */
[----:B0-----:R-:W-:Y:S05]  /*17ce0*/  @P3 BRA `(.L_x_535) ;  /* 0xfffffff400ec3947 */ /* 0x001fea000383ffff */
.L_x_531:
[----:B------:R-:W-:Y:S01]  /*17cf0*/  UISETP.GE.U32.AND UP1, UPT, UR47, 0x9, UPT ;  /* 0x000000092f00788c */ /* 0x000fe2000bf26070 */
[----:B------:R-:W-:-:S05]  /*17d00*/  IMAD.MOV.U32 R0, RZ, RZ, 0x1 ;  /* 0x00000001ff007424 */ /* 0x000fca00078e00ff */
[----:B------:R-:W-:-:S05]  /*17d10*/  PLOP3.LUT P0, PT, PT, PT, UP1, 0x80, 0x0 ;  /* 0x000000000000781c */ /* 0x000fca0003f0f018 */
[----:B------:R-:W-:-:S04]  /*17d20*/  @UP1 UIMAD.WIDE.U32 UR4, UR47, 0x38e38e39, URZ ;  /* 0x38e38e392f0418a5 */ /* 0x000fc8000f8e003f */
[----:B------:R-:W-:-:S04]  /*17d30*/  @UP1 USHF.R.U32.HI UR4, URZ, 0x1, UR5 ;  /* 0x000000013f041899 */ /* 0x000fc80008011605 */
[----:B------:R-:W-:-:S04]  /*17d40*/  @UP1 ULOP3.LUT UR4, UR4, 0x1, URZ, 0xc0, !UPT ;  /* 0x0000000104041892 */ /* 0x000fc8000f8ec03f */
[----:B------:R-:W-:-:S04]  /*17d50*/  @UP1 UISETP.NE.U32.AND UP0, UPT, UR4, 0x1, UPT ;  /* 0x000000010400188c */ /* 0x000fc8000bf05070 */
[----:B------:R-:W-:-:S04]  /*17d60*/  @UP1 UISETP.NE.U32.AND.EX UP0, UPT, URZ, URZ, UPT, UP0 ;  /* 0x0000003f3f00128c */ /* 0x000fc8000bf05100 */
[----:B------:R-:W-:-:S06]  /*17d70*/  @UP1 USEL UR4, URZ, 0x1, !UP0 ;  /* 0x000000013f041887 */ /* 0x000fcc000c000000 */
[----:B------:R-:W-:Y:S01]  /*17d80*/  @P0 IMAD.U32 R0, RZ, RZ, UR4 ;  /* 0x00000004ff000e24 */ /* 0x000fe2000f8e00ff */
[----:B------:R-:W-:Y:S05]  /*17d90*/  WARPSYNC.ALL ;  /* 0x0000000000007948 */ /* 0x000fea0003800000 */
[----:B------:R-:W-:-:S13]  /*17da0*/  ELECT P0, URZ, PT ;  /* 0x00000000003f782f */ /* 0x000fda0003800000 */
[----:B------:R-:W-:Y:S05]  /*17db0*/  @!P0 EXIT ;  /* 0x000000000000894d */ /* 0x000fea0003800000 */
[----:B------:R-:W-:-:S04]  /*17dc0*/  ULOP3.LUT UR15, UR15, 0x2, URZ, 0xfc, !UPT ;  /* 0x000000020f0f7892 */ /* 0x000fc8000f8efc3f */
[----:B------:R-:W-:-:S06]  /*17dd0*/  UISETP.NE.AND UP0, UPT, UR15, 0x3, UPT ;  /* 0x000000030f00788c */ /* 0x000fcc000bf05270 */
[----:B------:R-:W-:-:S13]  /*17de0*/  PLOP3.LUT P0, PT, PT, PT, UP0, 0x80, 0x0 ;  /* 0x000000000000781c */ /* 0x000fda0003f0f008 */
[----:B------:R-:W-:Y:S05]  /*17df0*/  @!P0 BRA `(.L_x_536) ;  /* 0x0000000000048947 */ /* 0x000fea0003800000 */
[----:B------:R-:W-:Y:S01]  /*17e00*/  BPT.TRAP 0x1 ;  /* 0x000000040000795c */ /* 0x000fe20000300000 */
.L_x_536:
[----:B------:R-:W0:Y:S01]  /*17e10*/  S2UR UR7, SR_CgaCtaId ;  /* 0x00000000000779c3 */ /* 0x000e220000008800 */
[----:B------:R-:W-:Y:S01]  /*17e20*/  UIMAD.WIDE.U32 UR4, UR47, 0x38e38e39, URZ ;  /* 0x38e38e392f0478a5 */ /* 0x000fe2000f8e003f */
[----:B------:R-:W-:Y:S01]  /*17e30*/  SHF.L.U32 R2, R0, 0x1f, RZ ;  /* 0x0000001f00027819 */ /* 0x000fe200000006ff */
[----:B------:R-:W-:Y:S02]  /*17e40*/  UMOV UR6, 0x400 ;  /* 0x0000040000067882 */ /* 0x000fe40000000000 */
[----:B------:R-:W-:-:S04]  /*17e50*/  USHF.R.U32.HI UR4, URZ, 0x1, UR5 ;  /* 0x000000013f047899 */ /* 0x000fc80008011605 */
[----:B------:R-:W-:Y:S02]  /*17e60*/  UIMAD UR47, UR4, -0x9, UR47 ;  /* 0xfffffff7042f78a4 */ /* 0x000fe4000f8e022f */
[----:B0-----:R-:W-:-:S04]  /*17e70*/  ULEA UR6, UR7, UR6, 0x18 ;  /* 0x0000000607067291 */ /* 0x001fc8000f8ec03f */
[----:B------:R-:W-:-:S04]  /*17e80*/  UIADD3 UR4, UR6, 0x36048, URZ ;  /* 0x0003604806047890 */ /* 0x000fc8000fffe03f */
[----:B------:R-:W-:-:S12]  /*17e90*/  ULEA UR5, UR47, UR4, 0x3 ;  /* 0x000000042f057291 */ /* 0x000fd8000f8e183f */
.L_x_537:
[----:B0-----:R-:W-:-:S04]  /*17ea0*/  IMAD.U32 R3, RZ, RZ, UR5 ;  /* 0x00000005ff037e24 */ /* 0x001fc8000f8e00ff */
[----:B------:R0:W1:Y:S03]  /*17eb0*/  SYNCS.PHASECHK.TRANS64.TRYWAIT P0, [R3+URZ], R2 ;  /* 0x00000002030075a7 */ /* 0x000066000800017f */
[----:B-1----:R-:W-:Y:S05]  /*17ec0*/  @!P0 NANOSLEEP.SYNCS 0x989680 ;  /* 0x009896800000895d */ /* 0x002fea0003900000 */
[----:B------:R-:W1:Y:S02]  /*17ed0*/  @!P0 SYNCS.PHASECHK.TRANS64 P0, [R3+URZ], R2 ;  /* 0x00000002030085a7 */ /* 0x000e64000800007f */
[----:B-1----:R-:W-:Y:S05]  /*17ee0*/  @!P0 BRA `(.L_x_537) ;  /* 0xfffffffc00ec8947 */ /* 0x002fea000383ffff */
[----:B------:R-:W-:-:S04]  /*17ef0*/  UIADD3 UR47, UR47, 0x1, URZ ;  /* 0x000000012f2f7890 */ /* 0x000fc8000fffe03f */
[----:B------:R-:W-:-:S04]  /*17f00*/  UISETP.NE.AND UP0, UPT, UR47, 0x9, UPT ;  /* 0x000000092f00788c */ /* 0x000fc8000bf05270 */
[----:B------:R-:W-:Y:S02]  /*17f10*/  USEL UR5, URZ, 0x1, UP0 ;  /* 0x000000013f057887 */ /* 0x000fe40008000000 */
[----:B------:R-:W-:-:S04]  /*17f20*/  USEL UR47, UR47, URZ, UP0 ;  /* 0x0000003f2f2f7287 */ /* 0x000fc80008000000 */
[----:B0-----:R-:W-:Y:S01]  /*17f30*/  LOP3.LUT R2, R0, UR5, RZ, 0x3c, !PT ;  /* 0x0000000500027c12 */ /* 0x001fe2000f8e3cff */
[----:B------:R-:W-:-:S03]  /*17f40*/  ULEA UR6, UR47, UR4, 0x3 ;  /* 0x000000042f067291 */ /* 0x000fc6000f8e183f */
[----:B------:R-:W-:-:S09]  /*17f50*/  SHF.L.U32 R0, R2, 0x1f, RZ ;  /* 0x0000001f02007819 */ /* 0x000fd200000006ff */
.L_x_538:
        /* <DEDUP_REMOVED lines=9> */
[----:B------:R-:W-:Y:S01]  /*17ff0*/  LOP3.LUT R2, R2, UR5, RZ, 0x3c, !PT ;  /* 0x0000000502027c12 */ /* 0x000fe2000f8e3cff */
[----:B------:R-:W-:-:S03]  /*18000*/  ULEA UR6, UR47, UR4, 0x3 ;  /* 0x000000042f067291 */ /* 0x000fc6000f8e183f */
[----:B0-----:R-:W-:-:S09]  /*18010*/  SHF.L.U32 R0, R2, 0x1f, RZ ;  /* 0x0000001f02007819 */ /* 0x001fd200000006ff */
.L_x_539:
        /* <DEDUP_REMOVED lines=12> */
.L_x_540:
        /* <DEDUP_REMOVED lines=12> */
.L_x_541:
        /* <DEDUP_REMOVED lines=12> */
.L_x_542:
        /* <DEDUP_REMOVED lines=12> */
.L_x_543:
        /* <DEDUP_REMOVED lines=12> */
.L_x_544:
        /* <DEDUP_REMOVED lines=12> */
.L_x_545:
[----:B0-----:R-:W-:-:S04]  /*184a0*/  IMAD.U32 R3, RZ, RZ, UR47 ;  /* 0x0000002fff037e24 */ /* 0x001fc8000f8e00ff */
[----:B------:R0:W1:Y:S03]  /*184b0*/  SYNCS.PHASECHK.TRANS64.TRYWAIT P0, [R3+URZ], R0 ;  /* 0x00000000030075a7 */ /* 0x000066000800017f */
[----:B-1----:R-:W-:Y:S05]  /*184c0*/  @!P0 NANOSLEEP.SYNCS 0x989680 ;  /* 0x009896800000895d */ /* 0x002fea0003900000 */
[----:B------:R-:W1:Y:S02]  /*184d0*/  @!P0 SYNCS.PHASECHK.TRANS64 P0, [R3+URZ], R0 ;  /* 0x00000000030085a7 */ /* 0x000e64000800007f */
[----:B-1----:R-:W-:Y:S05]  /*184e0*/  @P0 EXIT ;  /* 0x000000000000094d */ /* 0x002fea0003800000 */
[----:B------:R-:W-:Y:S05]  /*184f0*/  BRA `(.L_x_545) ;  /* 0xfffffffc00e87947 */ /* 0x000fea000383ffff */
.L_x_546:
[----:B------:R-:W-:-:S00]  /*18500*/  BRA `(.L_x_546) ;  /* 0xfffffffc00fc7947 */ /* 0x000fc0000383ffff */
[----:B------:R-:W-:-:S00]  /*18510*/  NOP ;  /* 0x0000000000007918 */ /* 0x000fc00000000000 */
        /* <DEDUP_REMOVED lines=14> */
.L_x_547:


//--------------------- .nv.shared._ZN7cutlass13device_kernelINS_4conv6kernel13ConvUniversalINS1_16ConvProblemShapeILNS1_8OperatorE2ELi3EEENS1_10collective14CollectiveConvINS1_46MainloopSm90TmaGmmaWarpSpecializedImplicitGemmILS5_2ELi9ELi3EN4cute5tupleIJNSA_1CILi2EEENSC_ILi1EEESE_EEENS1_36KernelImplicitTmaWarpSpecializedSm90ELi1EEENSB_IJNSC_ILi256EEENSB_IJNSC_ILi128EEEEEENSB_IJNSC_ILi32EEEEEEEEENS_6half_tESO_NSA_8TiledMMAINSA_8MMA_AtomIJNSA_4SM904GMMA26MMA_64x128x16_F32F16F16_SSILNSS_5MajorE1ELSU_1ELNSS_7ScaleInE1ELSV_1EEEEEENSA_6LayoutINSB_IJSE_SE_SE_EEENSB_IJNSC_ILi0EEES10_S10_EEEEENSB_IJNSA_10UnderscoreES13_S13_EEEEENS7_6detail26Sm90ImplicitGemmTileTraitsINSA_13SM90_TMA_LOADENSA_14ComposedLayoutINSA_7SwizzleILi3ELi4ELi3EEENSA_18smem_ptr_flag_bitsILi16EEENSY_INSB_IJNSB_IJNSC_ILi64EEENSC_ILi4EEEEEENSB_IJNSC_ILi8EEES1F_EEENSB_IJSE_NSC_ILi9EEEEEEEEENSB_IJNSB_IJSE_NSC_ILi2048EEEEEENSB_IJS1E_NSC_ILi512EEEEEENSB_IJS10_NSC_ILi8192EEEEEEEEEEEEEvEENS17_INSA_30SM90_TMA_LOAD_IM2COL_MULTICASTENS19_IS1B_S1D_NSY_INSB_IJNSB_IJS1E_SD_EEES1I_S1K_EEENSB_IJS1N_S1P_NSB_IJS10_NSC_ILi4096EEEEEEEEEEEEEvEEEENS_8epilogue10collective6detail29Sm90TmaWarpSpecializedAdapterINS27_15DefaultEpilogueISO_NSB_IJlNSB_IJSE_lllEEES10_EEES2C_NS26_6thread17LinearCombinationISO_Li1EffLNS2D_9ScaleType4KindE0ELNS_15FloatRoundStyleE2ESO_EENS_4gemm15EpilogueDefaultEEEEEvvEEEEvNT_6ParamsE --------------------------
	.section	.nv.shared._ZN7cutlass13device_kernelINS_4conv6kernel13ConvUniversalINS1_16ConvProblemShapeILNS1_8OperatorE2ELi3EEENS1_10collective14CollectiveConvINS1_46MainloopSm90TmaGmmaWarpSpecializedImplicitGemmILS5_2ELi9ELi3EN4cute5tupleIJNSA_1CILi2EEENSC_ILi1EEESE_EEENS1_36KernelImplicitTmaWarpSpecializedSm90ELi1EEENSB_IJNSC_ILi256EEENSB_IJNSC_ILi128EEEEEENSB_IJNSC_ILi32EEEEEEEEENS_6half_tESO_NSA_8TiledMMAINSA_8MMA_AtomIJNSA_4SM904GMMA26MMA_64x128x16_F32F16F16_SSILNSS_5MajorE1ELSU_1ELNSS_7ScaleInE1ELSV_1EEEEEENSA_6LayoutINSB_IJSE_SE_SE_EEENSB_IJNSC_ILi0EEES10_S10_EEEEENSB_IJNSA_10UnderscoreES13_S13_EEEEENS7_6detail26Sm90ImplicitGemmTileTraitsINSA_13SM90_TMA_LOADENSA_14ComposedLayoutINSA_7SwizzleILi3ELi4ELi3EEENSA_18smem_ptr_flag_bitsILi16EEENSY_INSB_IJNSB_IJNSC_ILi64EEENSC_ILi4EEEEEENSB_IJNSC_ILi8EEES1F_EEENSB_IJSE_NSC_ILi9EEEEEEEEENSB_IJNSB_IJSE_NSC_ILi2048EEEEEENSB_IJS1E_NSC_ILi512EEEEEENSB_IJS10_NSC_ILi8192EEEEEEEEEEEEEvEENS17_INSA_30SM90_TMA_LOAD_IM2COL_MULTICASTENS19_IS1B_S1D_NSY_INSB_IJNSB_IJS1E_SD_EEES1I_S1K_EEENSB_IJS1N_S1P_NSB_IJS10_NSC_ILi4096EEEEEEEEEEEEEvEEEENS_8epilogue10collective6detail29Sm90TmaWarpSpecializedAdapterINS27_15DefaultEpilogueISO_NSB_IJlNSB_IJSE_lllEEES10_EEES2C_NS26_6thread17LinearCombinationISO_Li1EffLNS2D_9ScaleType4KindE0ELNS_15FloatRoundStyleE2ESO_EENS_4gemm15EpilogueDefaultEEEEEvvEEEEvNT_6ParamsE,"aw",@nobits
	.sectionflags	@""
	.align	16
	.zero		1024


//--------------------- .nv.shared.reserved.0     --------------------------
	.section	.nv.shared.reserved.0,"aw",@nobits
	.weak		__nv_reservedSMEM_offset_0_alias
	.size		__nv_reservedSMEM_offset_0_alias, 0, 0
	.other		__nv_reservedSMEM_offset_0_alias,@"STO_CUDA_RESERVED_SHARED STV_DEFAULT"
__nv_reservedSMEM_offset_0_alias:
	.zero		0


//--------------------- .nv.global                --------------------------
	.section	.nv.global,"aw",@nobits
.nv.global:
	.type		_ZN39_INTERNAL_15e8e833_4_k_cu_6f4804ac_37024cute1_E,@object
	.size		_ZN39_INTERNAL_15e8e833_4_k_cu_6f4804ac_37024cute1_E,(_ZN39_INTERNAL_15e8e833_4_k_cu_6f4804ac_37024cuda3std3__45__cpo6cbeginE - _ZN39_INTERNAL_15e8e833_4_k_cu_6f4804ac_37024cute1_E)
_ZN39_INTERNAL_15e8e833_4_k_cu_6f4804ac_37024cute1_E:
	.zero		1
	.type		_ZN39_INTERNAL_15e8e833_4_k_cu_6f4804ac_37024cuda3std3__45__cpo6cbeginE,@object
	.size		_ZN39_INTERNAL_15e8e833_4_k_cu_6f4804ac_37024cuda3std3__45__cpo6cbeginE,(_ZN39_INTERNAL_15e8e833_4_k_cu_6f4804ac_37024cuda3std3__48in_placeE - _ZN39_INTERNAL_15e8e833_4_k_cu_6f4804ac_37024cuda3std3__45__cpo6cbeginE)
_ZN39_INTERNAL_15e8e833_4_k_cu_6f4804ac_37024cuda3std3__45__cpo6cbeginE:
	.zero		1
	.type		_ZN39_INTERNAL_15e8e833_4_k_cu_6f4804ac_37024cuda3std3__48in_placeE,@object
	.size		_ZN39_INTERNAL_15e8e833_4_k_cu_6f4804ac_37024cuda3std3__48in_placeE,(_ZN39_INTERNAL_15e8e833_4_k_cu_6f4804ac_37024cuda3std6ranges3__45__cpo9iter_moveE - _ZN39_INTERNAL_15e8e833_4_k_cu_6f4804ac_37024cuda3std3__48in_placeE)
_ZN39_INTERNAL_15e8e833_4_k_cu_6f4804ac_37024cuda3std3__48in_placeE:
	.zero		1
	.type		_ZN39_INTERNAL_15e8e833_4_k_cu_6f4804ac_37024cuda3std6ranges3__45__cpo9iter_moveE,@object
	.size		_ZN39_INTERNAL_15e8e833_4_k_cu_6f4804ac_37024cuda3std6ranges3__45__cpo9iter_moveE,(_ZN39_INTERNAL_15e8e833_4_k_cu_6f4804ac_37024cuda3std3__45__cpo5beginE - _ZN39_INTERNAL_15e8e833_4_k_cu_6f4804ac_37024cuda3std6ranges3__45__cpo9iter_moveE)
_ZN39_INTERNAL_15e8e833_4_k_cu_6f4804ac_37024cuda3std6ranges3__45__cpo9iter_moveE:
	.zero		1
	.type		_ZN39_INTERNAL_15e8e833_4_k_cu_6f4804ac_37024cuda3std3__45__cpo5beginE,@object
	.size		_ZN39_INTERNAL_15e8e833_4_k_cu_6f4804ac_37024cuda3std3__45__cpo5beginE,(_ZN39_INTERNAL_15e8e833_4_k_cu_6f4804ac_37024cuda3std3__441_GLOBAL__N__15e8e833_4_k_cu_6f4804ac_37026ignoreE - _ZN39_INTERNAL_15e8e833_4_k_cu_6f4804ac_37024cuda3std3__45__cpo5beginE)
_ZN39_INTERNAL_15e8e833_4_k_cu_6f4804ac_37024cuda3std3__45__cpo5beginE:
	.zero		1
	.type		_ZN39_INTERNAL_15e8e833_4_k_cu_6f4804ac_37024cuda3std3__441_GLOBAL__N__15e8e833_4_k_cu_6f4804ac_37026ignoreE,@object
	.size		_ZN39_INTERNAL_15e8e833_4_k_cu_6f4804ac_37024cuda3std3__441_GLOBAL__N__15e8e833_4_k_cu_6f4804ac_37026ignoreE,(_ZN39_INTERNAL_15e8e833_4_k_cu_6f4804ac_37024cute7productE - _ZN39_INTERNAL_15e8e833_4_k_cu_6f4804ac_37024cuda3std3__441_GLOBAL__N__15e8e833_4_k_cu_6f4804ac_37026ignoreE)
_ZN39_INTERNAL_15e8e833_4_k_cu_6f4804ac_37024cuda3std3__441_GLOBAL__N__15e8e833_4_k_cu_6f4804ac_37026ignoreE:
	.zero		1
	.type		_ZN39_INTERNAL_15e8e833_4_k_cu_6f4804ac_37024cute7productE,@object
	.size		_ZN39_INTERNAL_15e8e833_4_k_cu_6f4804ac_37024cute7productE,(_ZN39_INTERNAL_15e8e833_4_k_cu_6f4804ac_37024cuda3std3__45__cpo3endE - _ZN39_INTERNAL_15e8e833_4_k_cu_6f4804ac_37024cute7productE)
_ZN39_INTERNAL_15e8e833_4_k_cu_6f4804ac_37024cute7productE:
	.zero		1
	.type		_ZN39_INTERNAL_15e8e833_4_k_cu_6f4804ac_37024cuda3std3__45__cpo3endE,@object
	.size		_ZN39_INTERNAL_15e8e833_4_k_cu_6f4804ac_37024cuda3std3__45__cpo3endE,(_ZN39_INTERNAL_15e8e833_4_k_cu_6f4804ac_37024cuda3std3__419piecewise_constructE - _ZN39_INTERNAL_15e8e833_4_k_cu_6f4804ac_37024cuda3std3__45__cpo3endE)
_ZN39_INTERNAL_15e8e833_4_k_cu_6f4804ac_37024cuda3std3__45__cpo3endE:
	.zero		1
	.type		_ZN39_INTERNAL_15e8e833_4_k_cu_6f4804ac_37024cuda3std3__419piecewise_constructE,@object
	.size		_ZN39_INTERNAL_15e8e833_4_k_cu_6f4804ac_37024cuda3std3__419piecewise_constructE,(_ZN39_INTERNAL_15e8e833_4_k_cu_6f4804ac_37024cuda3std3__45__cpo4cendE - _ZN39_INTERNAL_15e8e833_4_k_cu_6f4804ac_37024cuda3std3__419piecewise_constructE)
_ZN39_INTERNAL_15e8e833_4_k_cu_6f4804ac_37024cuda3std3__419piecewise_constructE:
	.zero		1
	.type		_ZN39_INTERNAL_15e8e833_4_k_cu_6f4804ac_37024cuda3std3__45__cpo4cendE,@object
	.size		_ZN39_INTERNAL_15e8e833_4_k_cu_6f4804ac_37024cuda3std3__45__cpo4cendE,(_ZN39_INTERNAL_15e8e833_4_k_cu_6f4804ac_37024cuda3std6ranges3__45__cpo4swapE - _ZN39_INTERNAL_15e8e833_4_k_cu_6f4804ac_37024cuda3std3__45__cpo4cendE)
_ZN39_INTERNAL_15e8e833_4_k_cu_6f4804ac_37024cuda3std3__45__cpo4cendE:
	.zero		1
	.type		_ZN39_INTERNAL_15e8e833_4_k_cu_6f4804ac_37024cuda3std6ranges3__45__cpo4swapE,@object
	.size		_ZN39_INTERNAL_15e8e833_4_k_cu_6f4804ac_37024cuda3std6ranges3__45__cpo4swapE,(.L_7 - _ZN39_INTERNAL_15e8e833_4_k_cu_6f4804ac_37024cuda3std6ranges3__45__cpo4swapE)
_ZN39_INTERNAL_15e8e833_4_k_cu_6f4804ac_37024cuda3std6ranges3__45__cpo4swapE:
	.zero		1
.L_7:


//--------------------- .nv.constant0._ZN7cutlass13device_kernelINS_4conv6kernel13ConvUniversalINS1_16ConvProblemShapeILNS1_8OperatorE2ELi3EEENS1_10collective14CollectiveConvINS1_46MainloopSm90TmaGmmaWarpSpecializedImplicitGemmILS5_2ELi9ELi3EN4cute5tupleIJNSA_1CILi2EEENSC_ILi1EEESE_EEENS1_36KernelImplicitTmaWarpSpecializedSm90ELi1EEENSB_IJNSC_ILi256EEENSB_IJNSC_ILi128EEEEEENSB_IJNSC_ILi32EEEEEEEEENS_6half_tESO_NSA_8TiledMMAINSA_8MMA_AtomIJNSA_4SM904GMMA26MMA_64x128x16_F32F16F16_SSILNSS_5MajorE1ELSU_1ELNSS_7ScaleInE1ELSV_1EEEEEENSA_6LayoutINSB_IJSE_SE_SE_EEENSB_IJNSC_ILi0EEES10_S10_EEEEENSB_IJNSA_10UnderscoreES13_S13_EEEEENS7_6detail26Sm90ImplicitGemmTileTraitsINSA_13SM90_TMA_LOADENSA_14ComposedLayoutINSA_7SwizzleILi3ELi4ELi3EEENSA_18smem_ptr_flag_bitsILi16EEENSY_INSB_IJNSB_IJNSC_ILi64EEENSC_ILi4EEEEEENSB_IJNSC_ILi8EEES1F_EEENSB_IJSE_NSC_ILi9EEEEEEEEENSB_IJNSB_IJSE_NSC_ILi2048EEEEEENSB_IJS1E_NSC_ILi512EEEEEENSB_IJS10_NSC_ILi8192EEEEEEEEEEEEEvEENS17_INSA_30SM90_TMA_LOAD_IM2COL_MULTICASTENS19_IS1B_S1D_NSY_INSB_IJNSB_IJS1E_SD_EEES1I_S1K_EEENSB_IJS1N_S1P_NSB_IJS10_NSC_ILi4096EEEEEEEEEEEEEvEEEENS_8epilogue10collective6detail29Sm90TmaWarpSpecializedAdapterINS27_15DefaultEpilogueISO_NSB_IJlNSB_IJSE_lllEEES10_EEES2C_NS26_6thread17LinearCombinationISO_Li1EffLNS2D_9ScaleType4KindE0ELNS_15FloatRoundStyleE2ESO_EENS_4gemm15EpilogueDefaultEEEEEvvEEEEvNT_6ParamsE --------------------------
	.section	.nv.constant0._ZN7cutlass13device_kernelINS_4conv6kernel13ConvUniversalINS1_16ConvProblemShapeILNS1_8OperatorE2ELi3EEENS1_10collective14CollectiveConvINS1_46MainloopSm90TmaGmmaWarpSpecializedImplicitGemmILS5_2ELi9ELi3EN4cute5tupleIJNSA_1CILi2EEENSC_ILi1EEESE_EEENS1_36KernelImplicitTmaWarpSpecializedSm90ELi1EEENSB_IJNSC_ILi256EEENSB_IJNSC_ILi128EEEEEENSB_IJNSC_ILi32EEEEEEEEENS_6half_tESO_NSA_8TiledMMAINSA_8MMA_AtomIJNSA_4SM904GMMA26MMA_64x128x16_F32F16F16_SSILNSS_5MajorE1ELSU_1ELNSS_7ScaleInE1ELSV_1EEEEEENSA_6LayoutINSB_IJSE_SE_SE_EEENSB_IJNSC_ILi0EEES10_S10_EEEEENSB_IJNSA_10UnderscoreES13_S13_EEEEENS7_6detail26Sm90ImplicitGemmTileTraitsINSA_13SM90_TMA_LOADENSA_14ComposedLayoutINSA_7SwizzleILi3ELi4ELi3EEENSA_18smem_ptr_flag_bitsILi16EEENSY_INSB_IJNSB_IJNSC_ILi64EEENSC_ILi4EEEEEENSB_IJNSC_ILi8EEES1F_EEENSB_IJSE_NSC_ILi9EEEEEEEEENSB_IJNSB_IJSE_NSC_ILi2048EEEEEENSB_IJS1E_NSC_ILi512EEEEEENSB_IJS10_NSC_ILi8192EEEEEEEEEEEEEvEENS17_INSA_30SM90_TMA_LOAD_IM2COL_MULTICASTENS19_IS1B_S1D_NSY_INSB_IJNSB_IJS1E_SD_EEES1I_S1K_EEENSB_IJS1N_S1P_NSB_IJS10_NSC_ILi4096EEEEEEEEEEEEEvEEEENS_8epilogue10collective6detail29Sm90TmaWarpSpecializedAdapterINS27_15DefaultEpilogueISO_NSB_IJlNSB_IJSE_lllEEES10_EEES2C_NS26_6thread17LinearCombinationISO_Li1EffLNS2D_9ScaleType4KindE0ELNS_15FloatRoundStyleE2ESO_EENS_4gemm15EpilogueDefaultEEEEEvvEEEEvNT_6ParamsE,"a",@progbits
	.sectionflags	@""
	.align	4
.nv.constant0._ZN7cutlass13device_kernelINS_4conv6kernel13ConvUniversalINS1_16ConvProblemShapeILNS1_8OperatorE2ELi3EEENS1_10collective14CollectiveConvINS1_46MainloopSm90TmaGmmaWarpSpecializedImplicitGemmILS5_2ELi9ELi3EN4cute5tupleIJNSA_1CILi2EEENSC_ILi1EEESE_EEENS1_36KernelImplicitTmaWarpSpecializedSm90ELi1EEENSB_IJNSC_ILi256EEENSB_IJNSC_ILi128EEEEEENSB_IJNSC_ILi32EEEEEEEEENS_6half_tESO_NSA_8TiledMMAINSA_8MMA_AtomIJNSA_4SM904GMMA26MMA_64x128x16_F32F16F16_SSILNSS_5MajorE1ELSU_1ELNSS_7ScaleInE1ELSV_1EEEEEENSA_6LayoutINSB_IJSE_SE_SE_EEENSB_IJNSC_ILi0EEES10_S10_EEEEENSB_IJNSA_10UnderscoreES13_S13_EEEEENS7_6detail26Sm90ImplicitGemmTileTraitsINSA_13SM90_TMA_LOADENSA_14ComposedLayoutINSA_7SwizzleILi3ELi4ELi3EEENSA_18smem_ptr_flag_bitsILi16EEENSY_INSB_IJNSB_IJNSC_ILi64EEENSC_ILi4EEEEEENSB_IJNSC_ILi8EEES1F_EEENSB_IJSE_NSC_ILi9EEEEEEEEENSB_IJNSB_IJSE_NSC_ILi2048EEEEEENSB_IJS1E_NSC_ILi512EEEEEENSB_IJS10_NSC_ILi8192EEEEEEEEEEEEEvEENS17_INSA_30SM90_TMA_LOAD_IM2COL_MULTICASTENS19_IS1B_S1D_NSY_INSB_IJNSB_IJS1E_SD_EEES1I_S1K_EEENSB_IJS1N_S1P_NSB_IJS10_NSC_ILi4096EEEEEEEEEEEEEvEEEENS_8epilogue10collective6detail29Sm90TmaWarpSpecializedAdapterINS27_15DefaultEpilogueISO_NSB_IJlNSB_IJSE_lllEEES10_EEES2C_NS26_6thread17LinearCombinationISO_Li1EffLNS2D_9ScaleType4KindE0ELNS_15FloatRoundStyleE2ESO_EENS_4gemm15EpilogueDefaultEEEEEvvEEEEvNT_6ParamsE:
	.zero		1664


//--------------------- SYMBOLS --------------------------

	.type		.nv.reservedSmem.offset0,@object
	.size		.nv.reservedSmem.offset0,0x4
